	.target	sm_100a

	.elftype	@"ET_EXEC"


//--------------------- .note.nv.tkinfo           --------------------------
	.section	.note.nv.tkinfo,"",@"SHT_NOTE"
	.sectionflags	@"SHF_NOTE_NV_TKINFO"
	.tkinfo
        /*0018*/ 	.word	0x00000002
        /*0030*/ 	.string	""
        /*0030*/ 	.string	"ptxas"
        /*0030*/ 	.string	"Cuda compilation tools, release 13.0, V13.0.88"
        /*0030*/ 	.string	"Build cuda_13.0.r13.0/compiler.36424714_0"
        /*0030*/ 	.string	"-arch sm_100a -m 64 "



//--------------------- .note.nv.cuinfo           --------------------------
	.section	.note.nv.cuinfo,"",@"SHT_NOTE"
	.sectionflags	@"SHF_NOTE_NV_CUINFO"
        /*0018*/ 	.short	0x0002
        /*001a*/ 	.short	0x0064
        /*001c*/ 	.short	0x0082
	.zero		2


//--------------------- .nv.info                  --------------------------
	.section	.nv.info,"",@"SHT_CUDA_INFO"
	.align	4


	//----- nvinfo : EIATTR_REGCOUNT
	.align		4
        /*0000*/ 	.byte	0x04, 0x2f
        /*0002*/ 	.short	(.L_19 - .L_18)
	.align		4
.L_18:
        /*0004*/ 	.word	index@(_ZN7cutlass13device_kernelINS_4gemm6kernel13GemmUniversalIN4cute5tupleIJiiiiEEENS1_10collective13CollectiveMmaINS1_35MainloopSm100TmaUmmaWarpSpecializedILi3ELi2ELi4ENS5_IJNS4_1CILi1EEESB_SB_EEEEENS5_IJNSA_ILi64EEESE_SE_EEENS_10bfloat16_tENS5_IJlSB_lEEESG_SH_NS4_8TiledMMAINS4_8MMA_AtomIJNS4_20SM100_MMA_F16BF16_SSISG_SG_fLi64ELi64ELNS4_4UMMA5MajorE0ELSM_0ELNSL_7ScaleInE0ELSN_0EEEEEENS4_6LayoutISC_NS5_IJNSA_ILi0EEESR_SR_EEEEENS5_IJNS4_10UnderscoreESU_SU_EEEEENS4_13SM90_TMA_LOADENS4_14ComposedLayoutINS4_7SwizzleILi3ELi4ELi3EEENS4_18smem_ptr_flag_bitsILi16EEENSQ_INS5_IJNSA_ILi8EEESE_EEENS5_IJSE_SB_EEEEEEEvNS4_8identityESX_S17_vS18_EENS_8epilogue10collective18CollectiveEpilogueINS1A_23Sm100TmaWarpSpecializedILi3ELi2ELi16ELb1ELb0EEEJSF_NS5_IJNSQ_ISE_SB_EENSQ_INSA_ILi32EEESB_EEEEESG_SH_SG_SH_NS1A_6fusion15FusionCallbacksIS1E_NS1J_17LinearCombinationISG_fSG_fLNS_15FloatRoundStyleE2EEESF_S1I_JEEENS4_5SM1004TMEM4LOAD26SM100_TMEM_LOAD_16dp256b4xESX_NSY_INSZ_ILi2ELi4ELi3EEES12_NSQ_INS5_IJS13_S1G_EEENS5_IJS1G_SB_EEEEEEENS4_17SM75_U32x4_LDSM_NENS4_14SM90_TMA_STOREES1X_NS4_17SM90_U32x4_STSM_NENS4_39AutoVectorizingCopyWithAssumedAlignmentILi128EEEEEEvvEEEEvNT_6ParamsE)
        /*0008*/ 	.word	0x0000004f


	//----- nvinfo : EIATTR_FRAME_SIZE
	.align		4
.L_19:
        /*000c*/ 	.byte	0x04, 0x11
        /*000e*/ 	.short	(.L_21 - .L_20)
	.align		4
.L_20:
        /*0010*/ 	.word	index@($__internal_2_$__cuda_sm10x_tcgen05_guardrail_trap_unallocated_columns_being_dealloced)
        /*0014*/ 	.word	0x00000000


	//----- nvinfo : EIATTR_FRAME_SIZE
	.align		4
.L_21:
        /*0018*/ 	.byte	0x04, 0x11
        /*001a*/ 	.short	(.L_23 - .L_22)
	.align		4
.L_22:
        /*001c*/ 	.word	index@($__internal_1_$__cuda_sm10x_tcgen05_guardrail_trap_phase_invalid_during_alloc)
        /*0020*/ 	.word	0x00000000


	//----- nvinfo : EIATTR_FRAME_SIZE
	.align		4
.L_23:
        /*0024*/ 	.byte	0x04, 0x11
        /*0026*/ 	.short	(.L_25 - .L_24)
	.align		4
.L_24:
        /*0028*/ 	.word	index@($__internal_0_$__cuda_sm10x_tcgen05_guardrail_trap_col_being_dealloced_not_returned_by_alloc)
        /*002c*/ 	.word	0x00000000


	//----- nvinfo : EIATTR_FRAME_SIZE
	.align		4
.L_25:
        /*0030*/ 	.byte	0x04, 0x11
        /*0032*/ 	.short	(.L_27 - .L_26)
	.align		4
.L_26:
        /*0034*/ 	.word	index@(_ZN7cutlass13device_kernelINS_4gemm6kernel13GemmUniversalIN4cute5tupleIJiiiiEEENS1_10collective13CollectiveMmaINS1_35MainloopSm100TmaUmmaWarpSpecializedILi3ELi2ELi4ENS5_IJNS4_1CILi1EEESB_SB_EEEEENS5_IJNSA_ILi64EEESE_SE_EEENS_10bfloat16_tENS5_IJlSB_lEEESG_SH_NS4_8TiledMMAINS4_8MMA_AtomIJNS4_20SM100_MMA_F16BF16_SSISG_SG_fLi64ELi64ELNS4_4UMMA5MajorE0ELSM_0ELNSL_7ScaleInE0ELSN_0EEEEEENS4_6LayoutISC_NS5_IJNSA_ILi0EEESR_SR_EEEEENS5_IJNS4_10UnderscoreESU_SU_EEEEENS4_13SM90_TMA_LOADENS4_14ComposedLayoutINS4_7SwizzleILi3ELi4ELi3EEENS4_18smem_ptr_flag_bitsILi16EEENSQ_INS5_IJNSA_ILi8EEESE_EEENS5_IJSE_SB_EEEEEEEvNS4_8identityESX_S17_vS18_EENS_8epilogue10collective18CollectiveEpilogueINS1A_23Sm100TmaWarpSpecializedILi3ELi2ELi16ELb1ELb0EEEJSF_NS5_IJNSQ_ISE_SB_EENSQ_INSA_ILi32EEESB_EEEEESG_SH_SG_SH_NS1A_6fusion15FusionCallbacksIS1E_NS1J_17LinearCombinationISG_fSG_fLNS_15FloatRoundStyleE2EEESF_S1I_JEEENS4_5SM1004TMEM4LOAD26SM100_TMEM_LOAD_16dp256b4xESX_NSY_INSZ_ILi2ELi4ELi3EEES12_NSQ_INS5_IJS13_S1G_EEENS5_IJS1G_SB_EEEEEEENS4_17SM75_U32x4_LDSM_NENS4_14SM90_TMA_STOREES1X_NS4_17SM90_U32x4_STSM_NENS4_39AutoVectorizingCopyWithAssumedAlignmentILi128EEEEEEvvEEEEvNT_6ParamsE)
        /*0038*/ 	.word	0x00000000


	//----- nvinfo : EIATTR_MIN_STACK_SIZE
	.align		4
.L_27:
        /*003c*/ 	.byte	0x04, 0x12
        /*003e*/ 	.short	(.L_29 - .L_28)
	.align		4
.L_28:
        /*0040*/ 	.word	index@(_ZN7cutlass13device_kernelINS_4gemm6kernel13GemmUniversalIN4cute5tupleIJiiiiEEENS1_10collective13CollectiveMmaINS1_35MainloopSm100TmaUmmaWarpSpecializedILi3ELi2ELi4ENS5_IJNS4_1CILi1EEESB_SB_EEEEENS5_IJNSA_ILi64EEESE_SE_EEENS_10bfloat16_tENS5_IJlSB_lEEESG_SH_NS4_8TiledMMAINS4_8MMA_AtomIJNS4_20SM100_MMA_F16BF16_SSISG_SG_fLi64ELi64ELNS4_4UMMA5MajorE0ELSM_0ELNSL_7ScaleInE0ELSN_0EEEEEENS4_6LayoutISC_NS5_IJNSA_ILi0EEESR_SR_EEEEENS5_IJNS4_10UnderscoreESU_SU_EEEEENS4_13SM90_TMA_LOADENS4_14ComposedLayoutINS4_7SwizzleILi3ELi4ELi3EEENS4_18smem_ptr_flag_bitsILi16EEENSQ_INS5_IJNSA_ILi8EEESE_EEENS5_IJSE_SB_EEEEEEEvNS4_8identityESX_S17_vS18_EENS_8epilogue10collective18CollectiveEpilogueINS1A_23Sm100TmaWarpSpecializedILi3ELi2ELi16ELb1ELb0EEEJSF_NS5_IJNSQ_ISE_SB_EENSQ_INSA_ILi32EEESB_EEEEESG_SH_SG_SH_NS1A_6fusion15FusionCallbacksIS1E_NS1J_17LinearCombinationISG_fSG_fLNS_15FloatRoundStyleE2EEESF_S1I_JEEENS4_5SM1004TMEM4LOAD26SM100_TMEM_LOAD_16dp256b4xESX_NSY_INSZ_ILi2ELi4ELi3EEES12_NSQ_INS5_IJS13_S1G_EEENS5_IJS1G_SB_EEEEEEENS4_17SM75_U32x4_LDSM_NENS4_14SM90_TMA_STOREES1X_NS4_17SM90_U32x4_STSM_NENS4_39AutoVectorizingCopyWithAssumedAlignmentILi128EEEEEEvvEEEEvNT_6ParamsE)
        /*0044*/ 	.word	0x00000000
.L_29:


//--------------------- .nv.compat                --------------------------
	.section	.nv.compat,"",@"SHT_CUDA_COMPAT_INFO"
	.align	4
        /*0000*/ 	.byte	0x02, 0x09, 0x01, 0x00, 0x02, 0x02, 0x02, 0x00, 0x02, 0x05, 0x05, 0x00, 0x03, 0x07, 0x01, 0x01
        /*0010*/ 	.byte	0x02, 0x03, 0x01, 0x00, 0x02, 0x06, 0x01, 0x00, 0x04, 0x0b, 0x08, 0x00, 0x09, 0x00, 0x00, 0x00
        /*0020*/ 	.byte	0x00, 0x00, 0x00, 0x00


//--------------------- .nv.info._ZN7cutlass13device_kernelINS_4gemm6kernel13GemmUniversalIN4cute5tupleIJiiiiEEENS1_10collective13CollectiveMmaINS1_35MainloopSm100TmaUmmaWarpSpecializedILi3ELi2ELi4ENS5_IJNS4_1CILi1EEESB_SB_EEEEENS5_IJNSA_ILi64EEESE_SE_EEENS_10bfloat16_tENS5_IJlSB_lEEESG_SH_NS4_8TiledMMAINS4_8MMA_AtomIJNS4_20SM100_MMA_F16BF16_SSISG_SG_fLi64ELi64ELNS4_4UMMA5MajorE0ELSM_0ELNSL_7ScaleInE0ELSN_0EEEEEENS4_6LayoutISC_NS5_IJNSA_ILi0EEESR_SR_EEEEENS5_IJNS4_10UnderscoreESU_SU_EEEEENS4_13SM90_TMA_LOADENS4_14ComposedLayoutINS4_7SwizzleILi3ELi4ELi3EEENS4_18smem_ptr_flag_bitsILi16EEENSQ_INS5_IJNSA_ILi8EEESE_EEENS5_IJSE_SB_EEEEEEEvNS4_8identityESX_S17_vS18_EENS_8epilogue10collective18CollectiveEpilogueINS1A_23Sm100TmaWarpSpecializedILi3ELi2ELi16ELb1ELb0EEEJSF_NS5_IJNSQ_ISE_SB_EENSQ_INSA_ILi32EEESB_EEEEESG_SH_SG_SH_NS1A_6fusion15FusionCallbacksIS1E_NS1J_17LinearCombinationISG_fSG_fLNS_15FloatRoundStyleE2EEESF_S1I_JEEENS4_5SM1004TMEM4LOAD26SM100_TMEM_LOAD_16dp256b4xESX_NSY_INSZ_ILi2ELi4ELi3EEES12_NSQ_INS5_IJS13_S1G_EEENS5_IJS1G_SB_EEEEEEENS4_17SM75_U32x4_LDSM_NENS4_14SM90_TMA_STOREES1X_NS4_17SM90_U32x4_STSM_NENS4_39AutoVectorizingCopyWithAssumedAlignmentILi128EEEEEEvvEEEEvNT_6ParamsE --------------------------
	.section	.nv.info._ZN7cutlass13device_kernelINS_4gemm6kernel13GemmUniversalIN4cute5tupleIJiiiiEEENS1_10collective13CollectiveMmaINS1_35MainloopSm100TmaUmmaWarpSpecializedILi3ELi2ELi4ENS5_IJNS4_1CILi1EEESB_SB_EEEEENS5_IJNSA_ILi64EEESE_SE_EEENS_10bfloat16_tENS5_IJlSB_lEEESG_SH_NS4_8TiledMMAINS4_8MMA_AtomIJNS4_20SM100_MMA_F16BF16_SSISG_SG_fLi64ELi64ELNS4_4UMMA5MajorE0ELSM_0ELNSL_7ScaleInE0ELSN_0EEEEEENS4_6LayoutISC_NS5_IJNSA_ILi0EEESR_SR_EEEEENS5_IJNS4_10UnderscoreESU_SU_EEEEENS4_13SM90_TMA_LOADENS4_14ComposedLayoutINS4_7SwizzleILi3ELi4ELi3EEENS4_18smem_ptr_flag_bitsILi16EEENSQ_INS5_IJNSA_ILi8EEESE_EEENS5_IJSE_SB_EEEEEEEvNS4_8identityESX_S17_vS18_EENS_8epilogue10collective18CollectiveEpilogueINS1A_23Sm100TmaWarpSpecializedILi3ELi2ELi16ELb1ELb0EEEJSF_NS5_IJNSQ_ISE_SB_EENSQ_INSA_ILi32EEESB_EEEEESG_SH_SG_SH_NS1A_6fusion15FusionCallbacksIS1E_NS1J_17LinearCombinationISG_fSG_fLNS_15FloatRoundStyleE2EEESF_S1I_JEEENS4_5SM1004TMEM4LOAD26SM100_TMEM_LOAD_16dp256b4xESX_NSY_INSZ_ILi2ELi4ELi3EEES12_NSQ_INS5_IJS13_S1G_EEENS5_IJS1G_SB_EEEEEEENS4_17SM75_U32x4_LDSM_NENS4_14SM90_TMA_STOREES1X_NS4_17SM90_U32x4_STSM_NENS4_39AutoVectorizingCopyWithAssumedAlignmentILi128EEEEEEvvEEEEvNT_6ParamsE,"",@"SHT_CUDA_INFO"
	.sectionflags	@""
	.align	4


	//----- nvinfo : EIATTR_CUDA_API_VERSION
	.align		4
        /*0000*/ 	.byte	0x04, 0x37
        /*0002*/ 	.short	(.L_31 - .L_30)
.L_30:
        /*0004*/ 	.word	0x00000082


	//----- nvinfo : EIATTR_KPARAM_INFO
	.align		4
.L_31:
        /*0008*/ 	.byte	0x04, 0x17
        /*000a*/ 	.short	(.L_33 - .L_32)
.L_32:
        /*000c*/ 	.word	0x00000000
        /*0010*/ 	.short	0x0000
        /*0012*/ 	.short	0x0000
        /*0014*/ 	.byte	0x00, 0xf0, 0x01, 0x20


	//----- nvinfo : EIATTR_AT_ENTRY_FRAGMENTS
	.align		4
.L_33:
        /*0018*/ 	.byte	0x04, 0x4f
        /*001a*/ 	.short	(.L_35 - .L_34)


	//   ....[0]....
.L_34:
        /*001c*/ 	.word	0x00000006


	//----- nvinfo : EIATTR_RESERVED_SMEM_USED
	.align		4
.L_35:
        /*0020*/ 	.byte	0x01, 0x41
	.zero		2


	//----- nvinfo : EIATTR_SPARSE_MMA_MASK
	.align		4
        /*0024*/ 	.byte	0x03, 0x50
        /*0026*/ 	.short	0x0000


	//----- nvinfo : EIATTR_TCGEN05_1CTA_USED
	.align		4
        /*0028*/ 	.byte	0x01, 0x51
	.zero		2


	//----- nvinfo : EIATTR_MAXREG_COUNT
	.align		4
        /*002c*/ 	.byte	0x03, 0x1b
        /*002e*/ 	.short	0x00ff


	//----- nvinfo : EIATTR_NUM_BARRIERS
	.align		4
        /*0030*/ 	.byte	0x02, 0x4c
        /*0032*/ 	.byte	0x07
	.zero		1


	//----- nvinfo : EIATTR_EXTERNS
	.align		4
        /*0034*/ 	.byte	0x04, 0x0f
        /*0036*/ 	.short	(.L_37 - .L_36)


	//   ....[0]....
	.align		4
.L_36:
        /*0038*/ 	.word	index@(__assertfail)


	//----- nvinfo : EIATTR_MERCURY_ISA_VERSION
	.align		4
.L_37:
        /*003c*/ 	.byte	0x03, 0x5f
        /*003e*/ 	.short	0x0101


	//----- nvinfo : EIATTR_INT_WARP_WIDE_INSTR_OFFSETS
	.align		4
        /*0040*/ 	.byte	0x04, 0x31
        /*0042*/ 	.short	(.L_39 - .L_38)


	//   ....[0]....
.L_38:
        /*0044*/ 	.word	0x00001d80


	//   ....[1]....
        /*0048*/ 	.word	0x00003790


	//   ....[2]....
        /*004c*/ 	.word	0x000037c0


	//   ....[3]....
        /*0050*/ 	.word	0x00003810


	//   ....[4]....
        /*0054*/ 	.word	0x000040f0


	//   ....[5]....
        /*0058*/ 	.word	0x00004110


	//   ....[6]....
        /*005c*/ 	.word	0x000043e0


	//   ....[7]....
        /*0060*/ 	.word	0x00004510


	//----- nvinfo : EIATTR_COOP_GROUP_MASK_REGIDS
	.align		4
.L_39:
        /*0064*/ 	.byte	0x04, 0x29
        /*0066*/ 	.short	(.L_41 - .L_40)


	//   ....[0]....
.L_40:
        /*0068*/ 	.word	0xffffffff


	//   ....[1]....
        /*006c*/ 	.word	0xffffffff


	//   ....[2]....
        /*0070*/ 	.word	0xffffffff


	//   ....[3]....
        /*0074*/ 	.word	0xffffffff


	//   ....[4]....
        /*0078*/ 	.word	0xffffffff


	//   ....[5]....
        /*007c*/ 	.word	0xffffffff


	//   ....[6]....
        /*0080*/ 	.word	0xffffffff


	//   ....[7]....
        /*0084*/ 	.word	0xffffffff


	//   ....[8]....
        /*0088*/ 	.word	0xffffffff


	//   ....[9]....
        /*008c*/ 	.word	0xffffffff


	//   ....[10]....
        /*0090*/ 	.word	0xffffffff


	//   ....[11]....
        /*0094*/ 	.word	0xffffffff


	//   ....[12]....
        /*0098*/ 	.word	0xffffffff


	//----- nvinfo : EIATTR_COOP_GROUP_INSTR_OFFSETS
	.align		4
.L_41:
        /*009c*/ 	.byte	0x04, 0x28
        /*009e*/ 	.short	(.L_43 - .L_42)


	//   ....[0]....
.L_42:
        /*00a0*/ 	.word	0x00000090


	//   ....[1]....
        /*00a4*/ 	.word	0x000004d0


	//   ....[2]....
        /*00a8*/ 	.word	0x00000620


	//   ....[3]....
        /*00ac*/ 	.word	0x000007a0


	//   ....[4]....
        /*00b0*/ 	.word	0x000008a0


	//   ....[5]....
        /*00b4*/ 	.word	0x00000a10


	//   ....[6]....
        /*00b8*/ 	.word	0x00000bb0


	//   ....[7]....
        /*00bc*/ 	.word	0x00001c60


	//   ....[8]....
        /*00c0*/ 	.word	0x000029b0


	//   ....[9]....
        /*00c4*/ 	.word	0x00002bc0


	//   ....[10]....
        /*00c8*/ 	.word	0x00002bf0


	//   ....[11]....
        /*00cc*/ 	.word	0x00003680


	//   ....[12]....
        /*00d0*/ 	.word	0x000038b0


	//----- nvinfo : EIATTR_VRC_CTA_INIT_COUNT
	.align		4
.L_43:
        /*00d4*/ 	.byte	0x02, 0x4a
        /*00d6*/ 	.byte	0x80
	.zero		1


	//----- nvinfo : EIATTR_SYSCALL_OFFSETS
	.align		4
        /*00d8*/ 	.byte	0x04, 0x46
        /*00da*/ 	.short	(.L_45 - .L_44)


	//   ....[0]....
.L_44:
        /*00dc*/ 	.word	0x000050f0


	//   ....[1]....
        /*00e0*/ 	.word	0x000051e0


	//   ....[2]....
        /*00e4*/ 	.word	0x000059c0


	//   ....[3]....
        /*00e8*/ 	.word	0x00006300


	//----- nvinfo : EIATTR_MBARRIER_INSTR_OFFSETS
	.align		4
.L_45:
        /*00ec*/ 	.byte	0x04, 0x39
        /*00ee*/ 	.short	(.L_47 - .L_46)


	//   ....[0]....
.L_46:
        /*00f0*/ 	.word	0x000005b0
        /*00f4*/ 	.word	0x000000ff
        /*00f8*/ 	.word	0x00000000
        /*00fc*/ 	.short	0x0100
        /*00fe*/ 	.byte	0x05
	.zero		1


	//   ....[1]....
        /*0100*/ 	.word	0x000005c0
        /*0104*/ 	.word	0x000000ff
        /*0108*/ 	.word	0x00000018
        /*010c*/ 	.short	0x0100
        /*010e*/ 	.byte	0x05
	.zero		1


	//   ....[2]....
        /*0110*/ 	.word	0x000005d0
        /*0114*/ 	.word	0x000000ff
        /*0118*/ 	.word	0x00000008
        /*011c*/ 	.short	0x0100
        /*011e*/ 	.byte	0x05
	.zero		1


	//   ....[3]....
        /*0120*/ 	.word	0x000005e0
        /*0124*/ 	.word	0x000000ff
        /*0128*/ 	.word	0x00000020
        /*012c*/ 	.short	0x0100
        /*012e*/ 	.byte	0x05
	.zero		1


	//   ....[4]....
        /*0130*/ 	.word	0x000005f0
        /*0134*/ 	.word	0x000000ff
        /*0138*/ 	.word	0x00000010
        /*013c*/ 	.short	0x0100
        /*013e*/ 	.byte	0x05
	.zero		1


	//   ....[5]....
        /*0140*/ 	.word	0x00000600
        /*0144*/ 	.word	0x000000ff
        /*0148*/ 	.word	0x00000028
        /*014c*/ 	.short	0x0100
        /*014e*/ 	.byte	0x05
	.zero		1


	//   ....[6]....
        /*0150*/ 	.word	0x00000730
        /*0154*/ 	.word	0x000000ff
        /*0158*/ 	.word	0x00000030
        /*015c*/ 	.short	0x0100
        /*015e*/ 	.byte	0x07
	.zero		1


	//   ....[7]....
        /*0160*/ 	.word	0x00000740
        /*0164*/ 	.word	0x000000ff
        /*0168*/ 	.word	0x00000048
        /*016c*/ 	.short	0x0100
        /*016e*/ 	.byte	0x07
	.zero		1


	//   ....[8]....
        /*0170*/ 	.word	0x00000750
        /*0174*/ 	.word	0x000000ff
        /*0178*/ 	.word	0x00000038
        /*017c*/ 	.short	0x0100
        /*017e*/ 	.byte	0x07
	.zero		1


	//   ....[9]....
        /*0180*/ 	.word	0x00000760
        /*0184*/ 	.word	0x000000ff
        /*0188*/ 	.word	0x00000050
        /*018c*/ 	.short	0x0100
        /*018e*/ 	.byte	0x07
	.zero		1


	//   ....[10]....
        /*0190*/ 	.word	0x00000770
        /*0194*/ 	.word	0x000000ff
        /*0198*/ 	.word	0x00000040
        /*019c*/ 	.short	0x0100
        /*019e*/ 	.byte	0x07
	.zero		1


	//   ....[11]....
        /*01a0*/ 	.word	0x00000780
        /*01a4*/ 	.word	0x000000ff
        /*01a8*/ 	.word	0x00000058
        /*01ac*/ 	.short	0x0100
        /*01ae*/ 	.byte	0x07
	.zero		1


	//   ....[12]....
        /*01b0*/ 	.word	0x00000870
        /*01b4*/ 	.word	0x000000ff
        /*01b8*/ 	.word	0x00000060
        /*01bc*/ 	.short	0x0100
        /*01be*/ 	.byte	0x05
	.zero		1


	//   ....[13]....
        /*01c0*/ 	.word	0x00000880
        /*01c4*/ 	.word	0x000000ff
        /*01c8*/ 	.word	0x00000068
        /*01cc*/ 	.short	0x0100
        /*01ce*/ 	.byte	0x05
	.zero		1


	//   ....[14]....
        /*01d0*/ 	.word	0x000009c0
        /*01d4*/ 	.word	0x000000ff
        /*01d8*/ 	.word	0x00000070
        /*01dc*/ 	.short	0x0100
        /*01de*/ 	.byte	0x05
	.zero		1


	//   ....[15]....
        /*01e0*/ 	.word	0x000009d0
        /*01e4*/ 	.word	0x000000ff
        /*01e8*/ 	.word	0x00000080
        /*01ec*/ 	.short	0x0100
        /*01ee*/ 	.byte	0x05
	.zero		1


	//   ....[16]....
        /*01f0*/ 	.word	0x000009e0
        /*01f4*/ 	.word	0x000000ff
        /*01f8*/ 	.word	0x00000078
        /*01fc*/ 	.short	0x0100
        /*01fe*/ 	.byte	0x05
	.zero		1


	//   ....[17]....
        /*0200*/ 	.word	0x000009f0
        /*0204*/ 	.word	0x000000ff
        /*0208*/ 	.word	0x00000088
        /*020c*/ 	.short	0x0100
        /*020e*/ 	.byte	0x05
	.zero		1


	//   ....[18]....
        /*0210*/ 	.word	0x00000b20
        /*0214*/ 	.word	0x000000ff
        /*0218*/ 	.word	0x00000090
        /*021c*/ 	.short	0x0100
        /*021e*/ 	.byte	0x07
	.zero		1


	//   ....[19]....
        /*0220*/ 	.word	0x00000b30
        /*0224*/ 	.word	0x000000ff
        /*0228*/ 	.word	0x000000b0
        /*022c*/ 	.short	0x0100
        /*022e*/ 	.byte	0x07
	.zero		1


	//   ....[20]....
        /*0230*/ 	.word	0x00000b40
        /*0234*/ 	.word	0x000000ff
        /*0238*/ 	.word	0x00000098
        /*023c*/ 	.short	0x0100
        /*023e*/ 	.byte	0x07
	.zero		1


	//   ....[21]....
        /*0240*/ 	.word	0x00000b50
        /*0244*/ 	.word	0x000000ff
        /*0248*/ 	.word	0x000000b8
        /*024c*/ 	.short	0x0100
        /*024e*/ 	.byte	0x07
	.zero		1


	//   ....[22]....
        /*0250*/ 	.word	0x00000b60
        /*0254*/ 	.word	0x000000ff
        /*0258*/ 	.word	0x000000a0
        /*025c*/ 	.short	0x0100
        /*025e*/ 	.byte	0x07
	.zero		1


	//   ....[23]....
        /*0260*/ 	.word	0x00000b70
        /*0264*/ 	.word	0x000000ff
        /*0268*/ 	.word	0x000000c0
        /*026c*/ 	.short	0x0100
        /*026e*/ 	.byte	0x07
	.zero		1


	//   ....[24]....
        /*0270*/ 	.word	0x00000b80
        /*0274*/ 	.word	0x000000ff
        /*0278*/ 	.word	0x000000a8
        /*027c*/ 	.short	0x0100
        /*027e*/ 	.byte	0x07
	.zero		1


	//   ....[25]....
        /*0280*/ 	.word	0x00000b90
        /*0284*/ 	.word	0x000000ff
        /*0288*/ 	.word	0x000000c8
        /*028c*/ 	.short	0x0100
        /*028e*/ 	.byte	0x07
	.zero		1


	//   ....[26]....
        /*0290*/ 	.word	0x00000c80
        /*0294*/ 	.word	0x000000ff
        /*0298*/ 	.word	0x000000d0
        /*029c*/ 	.short	0x0100
        /*029e*/ 	.byte	0x05
	.zero		1


	//   ....[27]....
        /*02a0*/ 	.word	0x00000c90
        /*02a4*/ 	.word	0x000000ff
        /*02a8*/ 	.word	0x000000e0
        /*02ac*/ 	.short	0x0100
        /*02ae*/ 	.byte	0x05
	.zero		1


	//   ....[28]....
        /*02b0*/ 	.word	0x00000ca0
        /*02b4*/ 	.word	0x000000ff
        /*02b8*/ 	.word	0x000000d8
        /*02bc*/ 	.short	0x0100
        /*02be*/ 	.byte	0x05
	.zero		1


	//   ....[29]....
        /*02c0*/ 	.word	0x00000cb0
        /*02c4*/ 	.word	0x000000ff
        /*02c8*/ 	.word	0x000000e8
        /*02cc*/ 	.short	0x0100
        /*02ce*/ 	.byte	0x05
	.zero		1


	//   ....[30]....
        /*02d0*/ 	.word	0x00001580
        /*02d4*/ 	.word	0x00000002
        /*02d8*/ 	.word	0x000000e0
        /*02dc*/ 	.short	0x010a
        /*02de*/ 	.byte	0xff
	.zero		1


	//   ....[31]....
        /*02e0*/ 	.word	0x000015b0
        /*02e4*/ 	.word	0x00000002
        /*02e8*/ 	.word	0x000000d0
        /*02ec*/ 	.short	0x0101
        /*02ee*/ 	.byte	0xff
	.zero		1


	//   ....[32]....
        /*02f0*/ 	.word	0x00001680
        /*02f4*/ 	.word	0x000000ff
        /*02f8*/ 	.word	0x00000018
        /*02fc*/ 	.short	0x010a
        /*02fe*/ 	.byte	0x08
	.zero		1


	//   ....[33]....
        /*0300*/ 	.word	0x00001720
        /*0304*/ 	.word	0x000000ff
        /*0308*/ 	.word	0x00000018
        /*030c*/ 	.short	0x010a
        /*030e*/ 	.byte	0x21
	.zero		1


	//   ....[34]....
        /*0310*/ 	.word	0x00001880
        /*0314*/ 	.word	0x000000ff
        /*0318*/ 	.word	0x00000018
        /*031c*/ 	.short	0x010a
        /*031e*/ 	.byte	0x08
	.zero		1


	//   ....[35]....
        /*0320*/ 	.word	0x00001970
        /*0324*/ 	.word	0x000000ff
        /*0328*/ 	.word	0x00000068
        /*032c*/ 	.short	0x0101
        /*032e*/ 	.byte	0x04
	.zero		1


	//   ....[36]....
        /*0330*/ 	.word	0x00001990
        /*0334*/ 	.word	0x000000ff
        /*0338*/ 	.word	0x00000018
        /*033c*/ 	.short	0x010a
        /*033e*/ 	.byte	0x08
	.zero		1


	//   ....[37]....
        /*0340*/ 	.word	0x00001a10
        /*0344*/ 	.word	0x000000ff
        /*0348*/ 	.word	0x00000018
        /*034c*/ 	.short	0x010a
        /*034e*/ 	.byte	0x11
	.zero		1


	//   ....[38]....
        /*0350*/ 	.word	0x00001b70
        /*0354*/ 	.word	0x000000ff
        /*0358*/ 	.word	0x00000018
        /*035c*/ 	.short	0x010a
        /*035e*/ 	.byte	0x08
	.zero		1


	//   ....[39]....
        /*0360*/ 	.word	0x00001c90
        /*0364*/ 	.word	0x00000002
        /*0368*/ 	.word	0x00000070
        /*036c*/ 	.short	0x010a
        /*036e*/ 	.byte	0xff
	.zero		1


	//   ....[40]....
        /*0370*/ 	.word	0x00001d50
        /*0374*/ 	.word	0x00000002
        /*0378*/ 	.word	0x00000000
        /*037c*/ 	.short	0x0101
        /*037e*/ 	.byte	0xff
	.zero		1


	//   ....[41]....
        /*0380*/ 	.word	0x000022b0
        /*0384*/ 	.word	0x000000ff
        /*0388*/ 	.word	0x00000000
        /*038c*/ 	.short	0x010a
        /*038e*/ 	.byte	0x05
	.zero		1


	//   ....[42]....
        /*0390*/ 	.word	0x00002340
        /*0394*/ 	.word	0x000000ff
        /*0398*/ 	.word	0x00000000
        /*039c*/ 	.short	0x010a
        /*039e*/ 	.byte	0x05
	.zero		1


	//   ....[43]....
        /*03a0*/ 	.word	0x000023e0
        /*03a4*/ 	.word	0x00000000
        /*03a8*/ 	.word	0x00000000
        /*03ac*/ 	.short	0x010a
        /*03ae*/ 	.byte	0xff
	.zero		1


	//   ....[44]....
        /*03b0*/ 	.word	0x00002500
        /*03b4*/ 	.word	0x00000000
        /*03b8*/ 	.word	0x000000d0
        /*03bc*/ 	.short	0x010a
        /*03be*/ 	.byte	0xff
	.zero		1


	//   ....[45]....
        /*03c0*/ 	.word	0x00002570
        /*03c4*/ 	.word	0x00000000
        /*03c8*/ 	.word	0x00000000
        /*03cc*/ 	.short	0x0101
        /*03ce*/ 	.byte	0xff
	.zero		1


	//   ....[46]....
        /*03d0*/ 	.word	0x00002590
        /*03d4*/ 	.word	0x000000ff
        /*03d8*/ 	.word	0x00000080
        /*03dc*/ 	.short	0x010a
        /*03de*/ 	.byte	0x05
	.zero		1


	//   ....[47]....
        /*03e0*/ 	.word	0x000026b0
        /*03e4*/ 	.word	0x00000000
        /*03e8*/ 	.word	0x00000070
        /*03ec*/ 	.short	0x010a
        /*03ee*/ 	.byte	0xff
	.zero		1


	//   ....[48]....
        /*03f0*/ 	.word	0x000027b0
        /*03f4*/ 	.word	0x00000000
        /*03f8*/ 	.word	0x00000000
        /*03fc*/ 	.short	0x0101
        /*03fe*/ 	.byte	0xff
	.zero		1


	//   ....[49]....
        /*0400*/ 	.word	0x00002840
        /*0404*/ 	.word	0x000000ff
        /*0408*/ 	.word	0x00000080
        /*040c*/ 	.short	0x0106
        /*040e*/ 	.byte	0x05
	.zero		1


	//   ....[50]....
        /*0410*/ 	.word	0x00002860
        /*0414*/ 	.word	0x000000ff
        /*0418*/ 	.word	0x00000080
        /*041c*/ 	.short	0x010a
        /*041e*/ 	.byte	0x05
	.zero		1


	//   ....[51]....
        /*0420*/ 	.word	0x000028f0
        /*0424*/ 	.word	0x000000ff
        /*0428*/ 	.word	0x00000080
        /*042c*/ 	.short	0x0106
        /*042e*/ 	.byte	0x04
	.zero		1


	//   ....[52]....
        /*0430*/ 	.word	0x00002930
        /*0434*/ 	.word	0x00000000
        /*0438*/ 	.word	0x00000080
        /*043c*/ 	.short	0x010a
        /*043e*/ 	.byte	0xff
	.zero		1


	//   ....[53]....
        /*0440*/ 	.word	0x00002e70
        /*0444*/ 	.word	0x00000000
        /*0448*/ 	.word	0x00000070
        /*044c*/ 	.short	0x010a
        /*044e*/ 	.byte	0xff
	.zero		1


	//   ....[54]....
        /*0450*/ 	.word	0x00002f70
        /*0454*/ 	.word	0x00000003
        /*0458*/ 	.word	0x00000000
        /*045c*/ 	.short	0x0101
        /*045e*/ 	.byte	0xff
	.zero		1


	//   ....[55]....
        /*0460*/ 	.word	0x00002f80
        /*0464*/ 	.word	0x000000ff
        /*0468*/ 	.word	0x00000000
        /*046c*/ 	.short	0x010a
        /*046e*/ 	.byte	0x06
	.zero		1


	//   ....[56]....
        /*0470*/ 	.word	0x00003000
        /*0474*/ 	.word	0x000000ff
        /*0478*/ 	.word	0x000000b0
        /*047c*/ 	.short	0x010a
        /*047e*/ 	.byte	0x07
	.zero		1


	//   ....[57]....
        /*0480*/ 	.word	0x000030e0
        /*0484*/ 	.word	0x000000ff
        /*0488*/ 	.word	0x00000000
        /*048c*/ 	.short	0x010a
        /*048e*/ 	.byte	0x06
	.zero		1


	//   ....[58]....
        /*0490*/ 	.word	0x00003210
        /*0494*/ 	.word	0x000000ff
        /*0498*/ 	.word	0x00000000
        /*049c*/ 	.short	0x010a
        /*049e*/ 	.byte	0x1a
	.zero		1


	//   ....[59]....
        /*04a0*/ 	.word	0x000034b0
        /*04a4*/ 	.word	0x000000ff
        /*04a8*/ 	.word	0x00000000
        /*04ac*/ 	.short	0x010a
        /*04ae*/ 	.byte	0x06
	.zero		1


	//   ....[60]....
        /*04b0*/ 	.word	0x00003540
        /*04b4*/ 	.word	0x000000ff
        /*04b8*/ 	.word	0x00000000
        /*04bc*/ 	.short	0x010a
        /*04be*/ 	.byte	0x06
	.zero		1


	//   ....[61]....
        /*04c0*/ 	.word	0x000035d0
        /*04c4*/ 	.word	0x000000ff
        /*04c8*/ 	.word	0x00000000
        /*04cc*/ 	.short	0x010a
        /*04ce*/ 	.byte	0x06
	.zero		1


	//   ....[62]....
        /*04d0*/ 	.word	0x00003660
        /*04d4*/ 	.word	0x000000ff
        /*04d8*/ 	.word	0x00000000
        /*04dc*/ 	.short	0x010a
        /*04de*/ 	.byte	0x07
	.zero		1


	//   ....[63]....
        /*04e0*/ 	.word	0x00003a90
        /*04e4*/ 	.word	0x00000000
        /*04e8*/ 	.word	0x00000070
        /*04ec*/ 	.short	0x010a
        /*04ee*/ 	.byte	0xff
	.zero		1


	//   ....[64]....
        /*04f0*/ 	.word	0x00003b50
        /*04f4*/ 	.word	0x00000000
        /*04f8*/ 	.word	0x00000000
        /*04fc*/ 	.short	0x0101
        /*04fe*/ 	.byte	0xff
	.zero		1


	//   ....[65]....
        /*0500*/ 	.word	0x00003e70
        /*0504*/ 	.word	0x000000ff
        /*0508*/ 	.word	0x00000068
        /*050c*/ 	.short	0x010a
        /*050e*/ 	.byte	0x07
	.zero		1


	//   ....[66]....
        /*0510*/ 	.word	0x00004090
        /*0514*/ 	.word	0x000000ff
        /*0518*/ 	.word	0x00000048
        /*051c*/ 	.short	0x010a
        /*051e*/ 	.byte	0x0f
	.zero		1


	//   ....[67]....
        /*0520*/ 	.word	0x00004290
        /*0524*/ 	.word	0x000000ff
        /*0528*/ 	.word	0x00000030
        /*052c*/ 	.short	0x010b
        /*052e*/ 	.byte	0x0f
	.zero		1


	//   ....[68]....
        /*0530*/ 	.word	0x000042e0
        /*0534*/ 	.word	0x000000ff
        /*0538*/ 	.word	0x00000000
        /*053c*/ 	.short	0x0101
        /*053e*/ 	.byte	0x10
	.zero		1


	//   ....[69]....
        /*0540*/ 	.word	0x00004320
        /*0544*/ 	.word	0x000000ff
        /*0548*/ 	.word	0x00000048
        /*054c*/ 	.short	0x010a
        /*054e*/ 	.byte	0x0d
	.zero		1


	//   ....[70]....
        /*0550*/ 	.word	0x00004560
        /*0554*/ 	.word	0x000000ff
        /*0558*/ 	.word	0x00000030
        /*055c*/ 	.short	0x010b
        /*055e*/ 	.byte	0x0d
	.zero		1


	//   ....[71]....
        /*0560*/ 	.word	0x000045d0
        /*0564*/ 	.word	0x000000ff
        /*0568*/ 	.word	0x00000000
        /*056c*/ 	.short	0x0101
        /*056e*/ 	.byte	0x0f
	.zero		1


	//   ....[72]....
        /*0570*/ 	.word	0x00004620
        /*0574*/ 	.word	0x000000ff
        /*0578*/ 	.word	0x00000000
        /*057c*/ 	.short	0x010a
        /*057e*/ 	.byte	0x04
	.zero		1


	//   ....[73]....
        /*0580*/ 	.word	0x000046b0
        /*0584*/ 	.word	0x000000ff
        /*0588*/ 	.word	0x00000000
        /*058c*/ 	.short	0x010a
        /*058e*/ 	.byte	0x04
	.zero		1


	//   ....[74]....
        /*0590*/ 	.word	0x00004750
        /*0594*/ 	.word	0x00000000
        /*0598*/ 	.word	0x00000000
        /*059c*/ 	.short	0x010a
        /*059e*/ 	.byte	0xff
	.zero		1


	//   ....[75]....
        /*05a0*/ 	.word	0x00004ac0
        /*05a4*/ 	.word	0x00000000
        /*05a8*/ 	.word	0x00000070
        /*05ac*/ 	.short	0x010a
        /*05ae*/ 	.byte	0xff
	.zero		1


	//   ....[76]....
        /*05b0*/ 	.word	0x00004bd0
        /*05b4*/ 	.word	0x00000000
        /*05b8*/ 	.word	0x00000000
        /*05bc*/ 	.short	0x0101
        /*05be*/ 	.byte	0xff
	.zero		1


	//   ....[77]....
        /*05c0*/ 	.word	0x000055e0
        /*05c4*/ 	.word	0x00000002
        /*05c8*/ 	.word	0x00000030
        /*05cc*/ 	.short	0x010a
        /*05ce*/ 	.byte	0xff
	.zero		1


	//   ....[78]....
        /*05d0*/ 	.word	0x00005620
        /*05d4*/ 	.word	0x0000002c
        /*05d8*/ 	.word	0x00000090
        /*05dc*/ 	.short	0x010a
        /*05de*/ 	.byte	0xff
	.zero		1


	//   ....[79]....
        /*05e0*/ 	.word	0x00005710
        /*05e4*/ 	.word	0x00000002
        /*05e8*/ 	.word	0x00000030
        /*05ec*/ 	.short	0x010a
        /*05ee*/ 	.byte	0xff
	.zero		1


	//   ....[80]....
        /*05f0*/ 	.word	0x000058a0
        /*05f4*/ 	.word	0x0000002c
        /*05f8*/ 	.word	0x00000090
        /*05fc*/ 	.short	0x010a
        /*05fe*/ 	.byte	0xff
	.zero		1


	//   ....[81]....
        /*0600*/ 	.word	0x00006060
        /*0604*/ 	.word	0x00000000
        /*0608*/ 	.word	0x00000000
        /*060c*/ 	.short	0x0101
        /*060e*/ 	.byte	0xff
	.zero		1


	//   ....[82]....
        /*0610*/ 	.word	0x00006070
        /*0614*/ 	.word	0x00000002
        /*0618*/ 	.word	0x00000030
        /*061c*/ 	.short	0x010a
        /*061e*/ 	.byte	0xff
	.zero		1


	//   ....[83]....
        /*0620*/ 	.word	0x00006130
        /*0624*/ 	.word	0x00000002
        /*0628*/ 	.word	0x00000030
        /*062c*/ 	.short	0x010a
        /*062e*/ 	.byte	0xff
	.zero		1


	//   ....[84]....
        /*0630*/ 	.word	0x00006490
        /*0634*/ 	.word	0x000000ff
        /*0638*/ 	.word	0x00000000
        /*063c*/ 	.short	0x0101
        /*063e*/ 	.byte	0x05
	.zero		1


	//   ....[85]....
        /*0640*/ 	.word	0x00006a20
        /*0644*/ 	.word	0x00000000
        /*0648*/ 	.word	0x00000000
        /*064c*/ 	.short	0x0101
        /*064e*/ 	.byte	0xff
	.zero		1


	//   ....[86]....
        /*0650*/ 	.word	0x00006c90
        /*0654*/ 	.word	0x000000ff
        /*0658*/ 	.word	0x00000000
        /*065c*/ 	.short	0x0101
        /*065e*/ 	.byte	0x04
	.zero		1


	//   ....[87]....
        /*0660*/ 	.word	0x00006cb0
        /*0664*/ 	.word	0x00000002
        /*0668*/ 	.word	0x000000e0
        /*066c*/ 	.short	0x010a
        /*066e*/ 	.byte	0xff
	.zero		1


	//   ....[88]....
        /*0670*/ 	.word	0x00006d10
        /*0674*/ 	.word	0x00000002
        /*0678*/ 	.word	0x00000018
        /*067c*/ 	.short	0x010a
        /*067e*/ 	.byte	0xff
	.zero		1


	//   ....[89]....
        /*0680*/ 	.word	0x00006d70
        /*0684*/ 	.word	0x00000002
        /*0688*/ 	.word	0x00000018
        /*068c*/ 	.short	0x010a
        /*068e*/ 	.byte	0xff
	.zero		1


	//   ....[90]....
        /*0690*/ 	.word	0x00006dc0
        /*0694*/ 	.word	0x00000002
        /*0698*/ 	.word	0x00000070
        /*069c*/ 	.short	0x010a
        /*069e*/ 	.byte	0xff
	.zero		1


	//   ....[91]....
        /*06a0*/ 	.word	0x00006e20
        /*06a4*/ 	.word	0x00000000
        /*06a8*/ 	.word	0x00000000
        /*06ac*/ 	.short	0x010a
        /*06ae*/ 	.byte	0xff
	.zero		1


	//   ....[92]....
        /*06b0*/ 	.word	0x00006e80
        /*06b4*/ 	.word	0x00000000
        /*06b8*/ 	.word	0x00000000
        /*06bc*/ 	.short	0x010a
        /*06be*/ 	.byte	0xff
	.zero		1


	//   ....[93]....
        /*06c0*/ 	.word	0x00006ed0
        /*06c4*/ 	.word	0x00000000
        /*06c8*/ 	.word	0x000000d0
        /*06cc*/ 	.short	0x010a
        /*06ce*/ 	.byte	0xff
	.zero		1


	//   ....[94]....
        /*06d0*/ 	.word	0x00006f30
        /*06d4*/ 	.word	0x00000000
        /*06d8*/ 	.word	0x00000080
        /*06dc*/ 	.short	0x010a
        /*06de*/ 	.byte	0xff
	.zero		1


	//   ....[95]....
        /*06e0*/ 	.word	0x00006f80
        /*06e4*/ 	.word	0x00000000
        /*06e8*/ 	.word	0x00000070
        /*06ec*/ 	.short	0x010a
        /*06ee*/ 	.byte	0xff
	.zero		1


	//   ....[96]....
        /*06f0*/ 	.word	0x00006fe0
        /*06f4*/ 	.word	0x00000000
        /*06f8*/ 	.word	0x00000080
        /*06fc*/ 	.short	0x010a
        /*06fe*/ 	.byte	0xff
	.zero		1


	//   ....[97]....
        /*0700*/ 	.word	0x00007030
        /*0704*/ 	.word	0x00000000
        /*0708*/ 	.word	0x00000070
        /*070c*/ 	.short	0x010a
        /*070e*/ 	.byte	0xff
	.zero		1


	//   ....[98]....
        /*0710*/ 	.word	0x00007090
        /*0714*/ 	.word	0x00000002
        /*0718*/ 	.word	0x000000b0
        /*071c*/ 	.short	0x010a
        /*071e*/ 	.byte	0xff
	.zero		1


	//   ....[99]....
        /*0720*/ 	.word	0x000070f0
        /*0724*/ 	.word	0x00000000
        /*0728*/ 	.word	0x00000000
        /*072c*/ 	.short	0x010a
        /*072e*/ 	.byte	0xff
	.zero		1


	//   ....[100]....
        /*0730*/ 	.word	0x00007150
        /*0734*/ 	.word	0x00000000
        /*0738*/ 	.word	0x00000000
        /*073c*/ 	.short	0x010a
        /*073e*/ 	.byte	0xff
	.zero		1


	//   ....[101]....
        /*0740*/ 	.word	0x000071b0
        /*0744*/ 	.word	0x00000000
        /*0748*/ 	.word	0x00000000
        /*074c*/ 	.short	0x010a
        /*074e*/ 	.byte	0xff
	.zero		1


	//   ....[102]....
        /*0750*/ 	.word	0x00007210
        /*0754*/ 	.word	0x00000000
        /*0758*/ 	.word	0x00000000
        /*075c*/ 	.short	0x010a
        /*075e*/ 	.byte	0xff
	.zero		1


	//   ....[103]....
        /*0760*/ 	.word	0x00007270
        /*0764*/ 	.word	0x00000000
        /*0768*/ 	.word	0x00000000
        /*076c*/ 	.short	0x010a
        /*076e*/ 	.byte	0xff
	.zero		1


	//   ....[104]....
        /*0770*/ 	.word	0x000072c0
        /*0774*/ 	.word	0x00000000
        /*0778*/ 	.word	0x00000070
        /*077c*/ 	.short	0x010a
        /*077e*/ 	.byte	0xff
	.zero		1


	//   ....[105]....
        /*0780*/ 	.word	0x00007320
        /*0784*/ 	.word	0x00000000
        /*0788*/ 	.word	0x00000068
        /*078c*/ 	.short	0x010a
        /*078e*/ 	.byte	0xff
	.zero		1


	//   ....[106]....
        /*0790*/ 	.word	0x00007380
        /*0794*/ 	.word	0x00000000
        /*0798*/ 	.word	0x00000048
        /*079c*/ 	.short	0x010a
        /*079e*/ 	.byte	0xff
	.zero		1


	//   ....[107]....
        /*07a0*/ 	.word	0x000073e0
        /*07a4*/ 	.word	0x00000000
        /*07a8*/ 	.word	0x00000048
        /*07ac*/ 	.short	0x010a
        /*07ae*/ 	.byte	0xff
	.zero		1


	//   ....[108]....
        /*07b0*/ 	.word	0x00007440
        /*07b4*/ 	.word	0x00000000
        /*07b8*/ 	.word	0x00000000
        /*07bc*/ 	.short	0x010a
        /*07be*/ 	.byte	0xff
	.zero		1


	//   ....[109]....
        /*07c0*/ 	.word	0x000074a0
        /*07c4*/ 	.word	0x00000000
        /*07c8*/ 	.word	0x00000000
        /*07cc*/ 	.short	0x010a
        /*07ce*/ 	.byte	0xff
	.zero		1


	//   ....[110]....
        /*07d0*/ 	.word	0x000074f0
        /*07d4*/ 	.word	0x00000000
        /*07d8*/ 	.word	0x00000070
        /*07dc*/ 	.short	0x010a
        /*07de*/ 	.byte	0xff
	.zero		1


	//   ....[111]....
        /*07e0*/ 	.word	0x00007540
        /*07e4*/ 	.word	0x00000002
        /*07e8*/ 	.word	0x00000030
        /*07ec*/ 	.short	0x010a
        /*07ee*/ 	.byte	0xff
	.zero		1


	//   ....[112]....
        /*07f0*/ 	.word	0x00007590
        /*07f4*/ 	.word	0x0000002c
        /*07f8*/ 	.word	0x00000090
        /*07fc*/ 	.short	0x010a
        /*07fe*/ 	.byte	0xff
	.zero		1


	//   ....[113]....
        /*0800*/ 	.word	0x000075e0
        /*0804*/ 	.word	0x00000002
        /*0808*/ 	.word	0x00000030
        /*080c*/ 	.short	0x010a
        /*080e*/ 	.byte	0xff
	.zero		1


	//----- nvinfo : EIATTR_NUM_MBARRIERS
	.align		4
.L_47:
        /*0810*/ 	.byte	0x03, 0x38
        /*0812*/ 	.short	0x001e


	//----- nvinfo : EIATTR_EXIT_INSTR_OFFSETS
	.align		4
        /*0814*/ 	.byte	0x04, 0x1c
        /*0816*/ 	.short	(.L_49 - .L_48)


	//   ....[0]....
.L_48:
        /*0818*/ 	.word	0x00002410


	//   ....[1]....
        /*081c*/ 	.word	0x00002900


	//   ....[2]....
        /*0820*/ 	.word	0x00002960


	//   ....[3]....
        /*0824*/ 	.word	0x000038c0


	//   ....[4]....
        /*0828*/ 	.word	0x00004780


	//   ....[5]....
        /*082c*/ 	.word	0x000047c0


	//   ....[6]....
        /*0830*/ 	.word	0x00006b80


	//   ....[7]....
        /*0834*/ 	.word	0x00006c00


	//   ....[8]....
        /*0838*/ 	.word	0x00006c30


	//   ....[9]....
        /*083c*/ 	.word	0x00006ca0


	//----- nvinfo : EIATTR_MAX_THREADS
	.align		4
.L_49:
        /*0840*/ 	.byte	0x04, 0x05
        /*0842*/ 	.short	(.L_51 - .L_50)
.L_50:
        /*0844*/ 	.word	0x00000100
        /*0848*/ 	.word	0x00000001
        /*084c*/ 	.word	0x00000001


	//----- nvinfo : EIATTR_CRS_STACK_SIZE
	.align		4
.L_51:
        /*0850*/ 	.byte	0x04, 0x1e
        /*0852*/ 	.short	(.L_53 - .L_52)
.L_52:
        /*0854*/ 	.word	0x00000000


	//----- nvinfo : EIATTR_CBANK_PARAM_SIZE
	.align		4
.L_53:
        /*0858*/ 	.byte	0x03, 0x19
        /*085a*/ 	.short	0x0800


	//----- nvinfo : EIATTR_PARAM_CBANK
	.align		4
        /*085c*/ 	.byte	0x04, 0x0a
        /*085e*/ 	.short	(.L_55 - .L_54)
	.align		4
.L_54:
        /*0860*/ 	.word	index@(.nv.constant0._ZN7cutlass13device_kernelINS_4gemm6kernel13GemmUniversalIN4cute5tupleIJiiiiEEENS1_10collective13CollectiveMmaINS1_35MainloopSm100TmaUmmaWarpSpecializedILi3ELi2ELi4ENS5_IJNS4_1CILi1EEESB_SB_EEEEENS5_IJNSA_ILi64EEESE_SE_EEENS_10bfloat16_tENS5_IJlSB_lEEESG_SH_NS4_8TiledMMAINS4_8MMA_AtomIJNS4_20SM100_MMA_F16BF16_SSISG_SG_fLi64ELi64ELNS4_4UMMA5MajorE0ELSM_0ELNSL_7ScaleInE0ELSN_0EEEEEENS4_6LayoutISC_NS5_IJNSA_ILi0EEESR_SR_EEEEENS5_IJNS4_10UnderscoreESU_SU_EEEEENS4_13SM90_TMA_LOADENS4_14ComposedLayoutINS4_7SwizzleILi3ELi4ELi3EEENS4_18smem_ptr_flag_bitsILi16EEENSQ_INS5_IJNSA_ILi8EEESE_EEENS5_IJSE_SB_EEEEEEEvNS4_8identityESX_S17_vS18_EENS_8epilogue10collective18CollectiveEpilogueINS1A_23Sm100TmaWarpSpecializedILi3ELi2ELi16ELb1ELb0EEEJSF_NS5_IJNSQ_ISE_SB_EENSQ_INSA_ILi32EEESB_EEEEESG_SH_SG_SH_NS1A_6fusion15FusionCallbacksIS1E_NS1J_17LinearCombinationISG_fSG_fLNS_15FloatRoundStyleE2EEESF_S1I_JEEENS4_5SM1004TMEM4LOAD26SM100_TMEM_LOAD_16dp256b4xESX_NSY_INSZ_ILi2ELi4ELi3EEES12_NSQ_INS5_IJS13_S1G_EEENS5_IJS1G_SB_EEEEEEENS4_17SM75_U32x4_LDSM_NENS4_14SM90_TMA_STOREES1X_NS4_17SM90_U32x4_STSM_NENS4_39AutoVectorizingCopyWithAssumedAlignmentILi128EEEEEEvvEEEEvNT_6ParamsE)
        /*0864*/ 	.short	0x0380
        /*0866*/ 	.short	0x0800


	//----- nvinfo : EIATTR_SW_WAR
	.align		4
.L_55:
        /*0868*/ 	.byte	0x04, 0x36
        /*086a*/ 	.short	(.L_57 - .L_56)
.L_56:
        /*086c*/ 	.word	0x00000008
.L_57:


//--------------------- .nv.callgraph             --------------------------
	.section	.nv.callgraph,"",@"SHT_CUDA_CALLGRAPH"
	.align	4
	.sectionentsize	8
	.align		4
        /*0000*/ 	.word	0x00000000
	.align		4
        /*0004*/ 	.word	0xffffffff
	.align		4
        /*0008*/ 	.word	index@(_ZN7cutlass13device_kernelINS_4gemm6kernel13GemmUniversalIN4cute5tupleIJiiiiEEENS1_10collective13CollectiveMmaINS1_35MainloopSm100TmaUmmaWarpSpecializedILi3ELi2ELi4ENS5_IJNS4_1CILi1EEESB_SB_EEEEENS5_IJNSA_ILi64EEESE_SE_EEENS_10bfloat16_tENS5_IJlSB_lEEESG_SH_NS4_8TiledMMAINS4_8MMA_AtomIJNS4_20SM100_MMA_F16BF16_SSISG_SG_fLi64ELi64ELNS4_4UMMA5MajorE0ELSM_0ELNSL_7ScaleInE0ELSN_0EEEEEENS4_6LayoutISC_NS5_IJNSA_ILi0EEESR_SR_EEEEENS5_IJNS4_10UnderscoreESU_SU_EEEEENS4_13SM90_TMA_LOADENS4_14ComposedLayoutINS4_7SwizzleILi3ELi4ELi3EEENS4_18smem_ptr_flag_bitsILi16EEENSQ_INS5_IJNSA_ILi8EEESE_EEENS5_IJSE_SB_EEEEEEEvNS4_8identityESX_S17_vS18_EENS_8epilogue10collective18CollectiveEpilogueINS1A_23Sm100TmaWarpSpecializedILi3ELi2ELi16ELb1ELb0EEEJSF_NS5_IJNSQ_ISE_SB_EENSQ_INSA_ILi32EEESB_EEEEESG_SH_SG_SH_NS1A_6fusion15FusionCallbacksIS1E_NS1J_17LinearCombinationISG_fSG_fLNS_15FloatRoundStyleE2EEESF_S1I_JEEENS4_5SM1004TMEM4LOAD26SM100_TMEM_LOAD_16dp256b4xESX_NSY_INSZ_ILi2ELi4ELi3EEES12_NSQ_INS5_IJS13_S1G_EEENS5_IJS1G_SB_EEEEEEENS4_17SM75_U32x4_LDSM_NENS4_14SM90_TMA_STOREES1X_NS4_17SM90_U32x4_STSM_NENS4_39AutoVectorizingCopyWithAssumedAlignmentILi128EEEEEEvvEEEEvNT_6ParamsE)
	.align		4
        /*000c*/ 	.word	index@(__assertfail)
	.align		4
        /*0010*/ 	.word	0x00000000
	.align		4
        /*0014*/ 	.word	0xfffffffe
	.align		4
        /*0018*/ 	.word	0x00000000
	.align		4
        /*001c*/ 	.word	0xfffffffd
	.align		4
        /*0020*/ 	.word	0x00000000
	.align		4
        /*0024*/ 	.word	0xfffffffc


//--------------------- .nv.constant4             --------------------------
	.section	.nv.constant4,"a",@progbits
	.align	8
	.align		8
.nv.constant4:
        /*0000*/ 	.dword	__assertfail
	.align		8
        /*0008*/ 	.dword	__unnamed_1
	.align		8
        /*0010*/ 	.dword	__unnamed_2
	.align		8
        /*0018*/ 	.dword	_ZN40_INTERNAL_4f10449e_4_k_cu_5a03279d_346744cuda3std3__45__cpo5beginE
	.align		8
        /*0020*/ 	.dword	_ZN40_INTERNAL_4f10449e_4_k_cu_5a03279d_346744cuda3std3__45__cpo3endE
	.align		8
        /*0028*/ 	.dword	_ZN40_INTERNAL_4f10449e_4_k_cu_5a03279d_346744cuda3std3__45__cpo6cbeginE
	.align		8
        /*0030*/ 	.dword	_ZN40_INTERNAL_4f10449e_4_k_cu_5a03279d_346744cuda3std3__45__cpo4cendE
	.align		8
        /*0038*/ 	.dword	_ZN40_INTERNAL_4f10449e_4_k_cu_5a03279d_346744cuda3std3__442_GLOBAL__N__4f10449e_4_k_cu_5a03279d_346746ignoreE
	.align		8
        /*0040*/ 	.dword	_ZN40_INTERNAL_4f10449e_4_k_cu_5a03279d_346744cuda3std3__419piecewise_constructE
	.align		8
        /*0048*/ 	.dword	_ZN40_INTERNAL_4f10449e_4_k_cu_5a03279d_346744cuda3std3__48in_placeE
	.align		8
        /*0050*/ 	.dword	_ZN40_INTERNAL_4f10449e_4_k_cu_5a03279d_346744cuda3std6ranges3__45__cpo4swapE
	.align		8
        /*0058*/ 	.dword	_ZN40_INTERNAL_4f10449e_4_k_cu_5a03279d_346744cuda3std6ranges3__45__cpo9iter_moveE
	.align		8
        /*0060*/ 	.dword	_ZN40_INTERNAL_4f10449e_4_k_cu_5a03279d_346744cute7productE
	.align		8
        /*0068*/ 	.dword	_ZN40_INTERNAL_4f10449e_4_k_cu_5a03279d_346744cute1_E
	.align		8
        /*0070*/ 	.dword	$str$25
	.align		8
        /*0078*/ 	.dword	$str$26
	.align		8
        /*0080*/ 	.dword	$str$27
	.align		8
        /*0088*/ 	.dword	$str$28


//--------------------- .text._ZN7cutlass13device_kernelINS_4gemm6kernel13GemmUniversalIN4cute5tupleIJiiiiEEENS1_10collective13CollectiveMmaINS1_35MainloopSm100TmaUmmaWarpSpecializedILi3ELi2ELi4ENS5_IJNS4_1CILi1EEESB_SB_EEEEENS5_IJNSA_ILi64EEESE_SE_EEENS_10bfloat16_tENS5_IJlSB_lEEESG_SH_NS4_8TiledMMAINS4_8MMA_AtomIJNS4_20SM100_MMA_F16BF16_SSISG_SG_fLi64ELi64ELNS4_4UMMA5MajorE0ELSM_0ELNSL_7ScaleInE0ELSN_0EEEEEENS4_6LayoutISC_NS5_IJNSA_ILi0EEESR_SR_EEEEENS5_IJNS4_10UnderscoreESU_SU_EEEEENS4_13SM90_TMA_LOADENS4_14ComposedLayoutINS4_7SwizzleILi3ELi4ELi3EEENS4_18smem_ptr_flag_bitsILi16EEENSQ_INS5_IJNSA_ILi8EEESE_EEENS5_IJSE_SB_EEEEEEEvNS4_8identityESX_S17_vS18_EENS_8epilogue10collective18CollectiveEpilogueINS1A_23Sm100TmaWarpSpecializedILi3ELi2ELi16ELb1ELb0EEEJSF_NS5_IJNSQ_ISE_SB_EENSQ_INSA_ILi32EEESB_EEEEESG_SH_SG_SH_NS1A_6fusion15FusionCallbacksIS1E_NS1J_17LinearCombinationISG_fSG_fLNS_15FloatRoundStyleE2EEESF_S1I_JEEENS4_5SM1004TMEM4LOAD26SM100_TMEM_LOAD_16dp256b4xESX_NSY_INSZ_ILi2ELi4ELi3EEES12_NSQ_INS5_IJS13_S1G_EEENS5_IJS1G_SB_EEEEEEENS4_17SM75_U32x4_LDSM_NENS4_14SM90_TMA_STOREES1X_NS4_17SM90_U32x4_STSM_NENS4_39AutoVectorizingCopyWithAssumedAlignmentILi128EEEEEEvvEEEEvNT_6ParamsE --------------------------
	.section	.text._ZN7cutlass13device_kernelINS_4gemm6kernel13GemmUniversalIN4cute5tupleIJiiiiEEENS1_10collective13CollectiveMmaINS1_35MainloopSm100TmaUmmaWarpSpecializedILi3ELi2ELi4ENS5_IJNS4_1CILi1EEESB_SB_EEEEENS5_IJNSA_ILi64EEESE_SE_EEENS_10bfloat16_tENS5_IJlSB_lEEESG_SH_NS4_8TiledMMAINS4_8MMA_AtomIJNS4_20SM100_MMA_F16BF16_SSISG_SG_fLi64ELi64ELNS4_4UMMA5MajorE0ELSM_0ELNSL_7ScaleInE0ELSN_0EEEEEENS4_6LayoutISC_NS5_IJNSA_ILi0EEESR_SR_EEEEENS5_IJNS4_10UnderscoreESU_SU_EEEEENS4_13SM90_TMA_LOADENS4_14ComposedLayoutINS4_7SwizzleILi3ELi4ELi3EEENS4_18smem_ptr_flag_bitsILi16EEENSQ_INS5_IJNSA_ILi8EEESE_EEENS5_IJSE_SB_EEEEEEEvNS4_8identityESX_S17_vS18_EENS_8epilogue10collective18CollectiveEpilogueINS1A_23Sm100TmaWarpSpecializedILi3ELi2ELi16ELb1ELb0EEEJSF_NS5_IJNSQ_ISE_SB_EENSQ_INSA_ILi32EEESB_EEEEESG_SH_SG_SH_NS1A_6fusion15FusionCallbacksIS1E_NS1J_17LinearCombinationISG_fSG_fLNS_15FloatRoundStyleE2EEESF_S1I_JEEENS4_5SM1004TMEM4LOAD26SM100_TMEM_LOAD_16dp256b4xESX_NSY_INSZ_ILi2ELi4ELi3EEES12_NSQ_INS5_IJS13_S1G_EEENS5_IJS1G_SB_EEEEEEENS4_17SM75_U32x4_LDSM_NENS4_14SM90_TMA_STOREES1X_NS4_17SM90_U32x4_STSM_NENS4_39AutoVectorizingCopyWithAssumedAlignmentILi128EEEEEEvvEEEEvNT_6ParamsE,"ax",@progbits
	.align	128
.text._ZN7cutlass13device_kernelINS_4gemm6kernel13GemmUniversalIN4cute5tupleIJiiiiEEENS1_10collective13CollectiveMmaINS1_35MainloopSm100TmaUmmaWarpSpecializedILi3ELi2ELi4ENS5_IJNS4_1CILi1EEESB_SB_EEEEENS5_IJNSA_ILi64EEESE_SE_EEENS_10bfloat16_tENS5_IJlSB_lEEESG_SH_NS4_8TiledMMAINS4_8MMA_AtomIJNS4_20SM100_MMA_F16BF16_SSISG_SG_fLi64ELi64ELNS4_4UMMA5MajorE0ELSM_0ELNSL_7ScaleInE0ELSN_0EEEEEENS4_6LayoutISC_NS5_IJNSA_ILi0EEESR_SR_EEEEENS5_IJNS4_10UnderscoreESU_SU_EEEEENS4_13SM90_TMA_LOADENS4_14ComposedLayoutINS4_7SwizzleILi3ELi4ELi3EEENS4_18smem_ptr_flag_bitsILi16EEENSQ_INS5_IJNSA_ILi8EEESE_EEENS5_IJSE_SB_EEEEEEEvNS4_8identityESX_S17_vS18_EENS_8epilogue10collective18CollectiveEpilogueINS1A_23Sm100TmaWarpSpecializedILi3ELi2ELi16ELb1ELb0EEEJSF_NS5_IJNSQ_ISE_SB_EENSQ_INSA_ILi32EEESB_EEEEESG_SH_SG_SH_NS1A_6fusion15FusionCallbacksIS1E_NS1J_17LinearCombinationISG_fSG_fLNS_15FloatRoundStyleE2EEESF_S1I_JEEENS4_5SM1004TMEM4LOAD26SM100_TMEM_LOAD_16dp256b4xESX_NSY_INSZ_ILi2ELi4ELi3EEES12_NSQ_INS5_IJS13_S1G_EEENS5_IJS1G_SB_EEEEEEENS4_17SM75_U32x4_LDSM_NENS4_14SM90_TMA_STOREES1X_NS4_17SM90_U32x4_STSM_NENS4_39AutoVectorizingCopyWithAssumedAlignmentILi128EEEEEEvvEEEEvNT_6ParamsE:
        .type           _ZN7cutlass13device_kernelINS_4gemm6kernel13GemmUniversalIN4cute5tupleIJiiiiEEENS1_10collective13CollectiveMmaINS1_35MainloopSm100TmaUmmaWarpSpecializedILi3ELi2ELi4ENS5_IJNS4_1CILi1EEESB_SB_EEEEENS5_IJNSA_ILi64EEESE_SE_EEENS_10bfloat16_tENS5_IJlSB_lEEESG_SH_NS4_8TiledMMAINS4_8MMA_AtomIJNS4_20SM100_MMA_F16BF16_SSISG_SG_fLi64ELi64ELNS4_4UMMA5MajorE0ELSM_0ELNSL_7ScaleInE0ELSN_0EEEEEENS4_6LayoutISC_NS5_IJNSA_ILi0EEESR_SR_EEEEENS5_IJNS4_10UnderscoreESU_SU_EEEEENS4_13SM90_TMA_LOADENS4_14ComposedLayoutINS4_7SwizzleILi3ELi4ELi3EEENS4_18smem_ptr_flag_bitsILi16EEENSQ_INS5_IJNSA_ILi8EEESE_EEENS5_IJSE_SB_EEEEEEEvNS4_8identityESX_S17_vS18_EENS_8epilogue10collective18CollectiveEpilogueINS1A_23Sm100TmaWarpSpecializedILi3ELi2ELi16ELb1ELb0EEEJSF_NS5_IJNSQ_ISE_SB_EENSQ_INSA_ILi32EEESB_EEEEESG_SH_SG_SH_NS1A_6fusion15FusionCallbacksIS1E_NS1J_17LinearCombinationISG_fSG_fLNS_15FloatRoundStyleE2EEESF_S1I_JEEENS4_5SM1004TMEM4LOAD26SM100_TMEM_LOAD_16dp256b4xESX_NSY_INSZ_ILi2ELi4ELi3EEES12_NSQ_INS5_IJS13_S1G_EEENS5_IJS1G_SB_EEEEEEENS4_17SM75_U32x4_LDSM_NENS4_14SM90_TMA_STOREES1X_NS4_17SM90_U32x4_STSM_NENS4_39AutoVectorizingCopyWithAssumedAlignmentILi128EEEEEEvvEEEEvNT_6ParamsE,@function
        .size           _ZN7cutlass13device_kernelINS_4gemm6kernel13GemmUniversalIN4cute5tupleIJiiiiEEENS1_10collective13CollectiveMmaINS1_35MainloopSm100TmaUmmaWarpSpecializedILi3ELi2ELi4ENS5_IJNS4_1CILi1EEESB_SB_EEEEENS5_IJNSA_ILi64EEESE_SE_EEENS_10bfloat16_tENS5_IJlSB_lEEESG_SH_NS4_8TiledMMAINS4_8MMA_AtomIJNS4_20SM100_MMA_F16BF16_SSISG_SG_fLi64ELi64ELNS4_4UMMA5MajorE0ELSM_0ELNSL_7ScaleInE0ELSN_0EEEEEENS4_6LayoutISC_NS5_IJNSA_ILi0EEESR_SR_EEEEENS5_IJNS4_10UnderscoreESU_SU_EEEEENS4_13SM90_TMA_LOADENS4_14ComposedLayoutINS4_7SwizzleILi3ELi4ELi3EEENS4_18smem_ptr_flag_bitsILi16EEENSQ_INS5_IJNSA_ILi8EEESE_EEENS5_IJSE_SB_EEEEEEEvNS4_8identityESX_S17_vS18_EENS_8epilogue10collective18CollectiveEpilogueINS1A_23Sm100TmaWarpSpecializedILi3ELi2ELi16ELb1ELb0EEEJSF_NS5_IJNSQ_ISE_SB_EENSQ_INSA_ILi32EEESB_EEEEESG_SH_SG_SH_NS1A_6fusion15FusionCallbacksIS1E_NS1J_17LinearCombinationISG_fSG_fLNS_15FloatRoundStyleE2EEESF_S1I_JEEENS4_5SM1004TMEM4LOAD26SM100_TMEM_LOAD_16dp256b4xESX_NSY_INSZ_ILi2ELi4ELi3EEES12_NSQ_INS5_IJS13_S1G_EEENS5_IJS1G_SB_EEEEEEENS4_17SM75_U32x4_LDSM_NENS4_14SM90_TMA_STOREES1X_NS4_17SM90_U32x4_STSM_NENS4_39AutoVectorizingCopyWithAssumedAlignmentILi128EEEEEEvvEEEEvNT_6ParamsE,(.L_x_151 - _ZN7cutlass13device_kernelINS_4gemm6kernel13GemmUniversalIN4cute5tupleIJiiiiEEENS1_10collective13CollectiveMmaINS1_35MainloopSm100TmaUmmaWarpSpecializedILi3ELi2ELi4ENS5_IJNS4_1CILi1EEESB_SB_EEEEENS5_IJNSA_ILi64EEESE_SE_EEENS_10bfloat16_tENS5_IJlSB_lEEESG_SH_NS4_8TiledMMAINS4_8MMA_AtomIJNS4_20SM100_MMA_F16BF16_SSISG_SG_fLi64ELi64ELNS4_4UMMA5MajorE0ELSM_0ELNSL_7ScaleInE0ELSN_0EEEEEENS4_6LayoutISC_NS5_IJNSA_ILi0EEESR_SR_EEEEENS5_IJNS4_10UnderscoreESU_SU_EEEEENS4_13SM90_TMA_LOADENS4_14ComposedLayoutINS4_7SwizzleILi3ELi4ELi3EEENS4_18smem_ptr_flag_bitsILi16EEENSQ_INS5_IJNSA_ILi8EEESE_EEENS5_IJSE_SB_EEEEEEEvNS4_8identityESX_S17_vS18_EENS_8epilogue10collective18CollectiveEpilogueINS1A_23Sm100TmaWarpSpecializedILi3ELi2ELi16ELb1ELb0EEEJSF_NS5_IJNSQ_ISE_SB_EENSQ_INSA_ILi32EEESB_EEEEESG_SH_SG_SH_NS1A_6fusion15FusionCallbacksIS1E_NS1J_17LinearCombinationISG_fSG_fLNS_15FloatRoundStyleE2EEESF_S1I_JEEENS4_5SM1004TMEM4LOAD26SM100_TMEM_LOAD_16dp256b4xESX_NSY_INSZ_ILi2ELi4ELi3EEES12_NSQ_INS5_IJS13_S1G_EEENS5_IJS1G_SB_EEEEEEENS4_17SM75_U32x4_LDSM_NENS4_14SM90_TMA_STOREES1X_NS4_17SM90_U32x4_STSM_NENS4_39AutoVectorizingCopyWithAssumedAlignmentILi128EEEEEEvvEEEEvNT_6ParamsE)
        .other          _ZN7cutlass13device_kernelINS_4gemm6kernel13GemmUniversalIN4cute5tupleIJiiiiEEENS1_10collective13CollectiveMmaINS1_35MainloopSm100TmaUmmaWarpSpecializedILi3ELi2ELi4ENS5_IJNS4_1CILi1EEESB_SB_EEEEENS5_IJNSA_ILi64EEESE_SE_EEENS_10bfloat16_tENS5_IJlSB_lEEESG_SH_NS4_8TiledMMAINS4_8MMA_AtomIJNS4_20SM100_MMA_F16BF16_SSISG_SG_fLi64ELi64ELNS4_4UMMA5MajorE0ELSM_0ELNSL_7ScaleInE0ELSN_0EEEEEENS4_6LayoutISC_NS5_IJNSA_ILi0EEESR_SR_EEEEENS5_IJNS4_10UnderscoreESU_SU_EEEEENS4_13SM90_TMA_LOADENS4_14ComposedLayoutINS4_7SwizzleILi3ELi4ELi3EEENS4_18smem_ptr_flag_bitsILi16EEENSQ_INS5_IJNSA_ILi8EEESE_EEENS5_IJSE_SB_EEEEEEEvNS4_8identityESX_S17_vS18_EENS_8epilogue10collective18CollectiveEpilogueINS1A_23Sm100TmaWarpSpecializedILi3ELi2ELi16ELb1ELb0EEEJSF_NS5_IJNSQ_ISE_SB_EENSQ_INSA_ILi32EEESB_EEEEESG_SH_SG_SH_NS1A_6fusion15FusionCallbacksIS1E_NS1J_17LinearCombinationISG_fSG_fLNS_15FloatRoundStyleE2EEESF_S1I_JEEENS4_5SM1004TMEM4LOAD26SM100_TMEM_LOAD_16dp256b4xESX_NSY_INSZ_ILi2ELi4ELi3EEES12_NSQ_INS5_IJS13_S1G_EEENS5_IJS1G_SB_EEEEEEENS4_17SM75_U32x4_LDSM_NENS4_14SM90_TMA_STOREES1X_NS4_17SM90_U32x4_STSM_NENS4_39AutoVectorizingCopyWithAssumedAlignmentILi128EEEEEEvvEEEEvNT_6ParamsE,@"STO_CUDA_ENTRY STV_DEFAULT"
_ZN7cutlass13device_kernelINS_4gemm6kernel13GemmUniversalIN4cute5tupleIJiiiiEEENS1_10collective13CollectiveMmaINS1_35MainloopSm100TmaUmmaWarpSpecializedILi3ELi2ELi4ENS5_IJNS4_1CILi1EEESB_SB_EEEEENS5_IJNSA_ILi64EEESE_SE_EEENS_10bfloat16_tENS5_IJlSB_lEEESG_SH_NS4_8TiledMMAINS4_8MMA_AtomIJNS4_20SM100_MMA_F16BF16_SSISG_SG_fLi64ELi64ELNS4_4UMMA5MajorE0ELSM_0ELNSL_7ScaleInE0ELSN_0EEEEEENS4_6LayoutISC_NS5_IJNSA_ILi0EEESR_SR_EEEEENS5_IJNS4_10UnderscoreESU_SU_EEEEENS4_13SM90_TMA_LOADENS4_14ComposedLayoutINS4_7SwizzleILi3ELi4ELi3EEENS4_18smem_ptr_flag_bitsILi16EEENSQ_INS5_IJNSA_ILi8EEESE_EEENS5_IJSE_SB_EEEEEEEvNS4_8identityESX_S17_vS18_EENS_8epilogue10collective18CollectiveEpilogueINS1A_23Sm100TmaWarpSpecializedILi3ELi2ELi16ELb1ELb0EEEJSF_NS5_IJNSQ_ISE_SB_EENSQ_INSA_ILi32EEESB_EEEEESG_SH_SG_SH_NS1A_6fusion15FusionCallbacksIS1E_NS1J_17LinearCombinationISG_fSG_fLNS_15FloatRoundStyleE2EEESF_S1I_JEEENS4_5SM1004TMEM4LOAD26SM100_TMEM_LOAD_16dp256b4xESX_NSY_INSZ_ILi2ELi4ELi3EEES12_NSQ_INS5_IJS13_S1G_EEENS5_IJS1G_SB_EEEEEEENS4_17SM75_U32x4_LDSM_NENS4_14SM90_TMA_STOREES1X_NS4_17SM90_U32x4_STSM_NENS4_39AutoVectorizingCopyWithAssumedAlignmentILi128EEEEEEvvEEEEvNT_6ParamsE:
[----:B------:R-:W1:Y:S01]  /*0000*/  LDC R1, c[0x0][0x37c] ;  /* 0x0000df00ff017b82 */ /* 0x000e620000000800 */
[----:B------:R-:W2:Y:S01]  /*0010*/  S2R R70, SR_TID.X ;  /* 0x0000000000467919 */ /* 0x000ea20000002100 */
[----:B------:R-:W3:Y:S01]  /*0020*/  LDCU.64 UR4, c[0x0][0x890] ;  /* 0x00011200ff0477ac */ /* 0x000ee20008000a00 */
[----:B------:R-:W-:Y:S02]  /*0030*/  PRMT R60, RZ, 0x7610, R60 ;  /* 0x00007610ff3c7816 */ /* 0x000fe4000000003c */
[----:B------:R-:W-:Y:S01]  /*0040*/  ELECT P5, URZ, PT ;  /* 0x0000000000ff782f */ /* 0x000fe200038a0000 */
[----:B------:R-:W4:Y:S01]  /*0050*/  LDCU.64 UR46, c[0x0][0x358] ;  /* 0x00006b00ff2e77ac */ /* 0x000f220008000a00 */
[----:B---3--:R-:W-:-:S04]  /*0060*/  UISETP.NE.U32.AND UP0, UPT, UR4, URZ, UPT ;  /* 0x000000ff0400728c */ /* 0x008fc8000bf05070 */
[----:B------:R-:W-:Y:S01]  /*0070*/  UISETP.NE.AND.EX UP0, UPT, UR5, URZ, UPT, UP0 ;  /* 0x000000ff0500728c */ /* 0x000fe2000bf05300 */
[----:B--2---:R-:W-:-:S05]  /*0080*/  SHF.R.U32.HI R65, RZ, 0x5, R70 ;  /* 0x00000005ff417819 */ /* 0x004fca0000011646 */
[----:B------:R-:W2:Y:S02]  /*0090*/  SHFL.IDX PT, R0, R65, RZ, 0x1f ;  /* 0x00001fff41007589 */ /* 0x000ea400000e0000 */
[----:B--2---:R-:W-:Y:S01]  /*00a0*/  R2UR UR8, R0 ;  /* 0x00000000000872ca */ /* 0x004fe200000e0000 */
[----:B-1--4-:R-:W-:-:S14]  /*00b0*/  BRA.U UP0, `(.L_x_0) ;  /* 0x00000001002c7547 */ /* 0x012fdc000b800000 */
[----:B------:R-:W1:Y:S02]  /*00c0*/  LDCU.64 UR6, c[0x0][0x888] ;  /* 0x00011100ff0677ac */ /* 0x000e640008000a00 */
[----:B-1----:R-:W-:-:S04]  /*00d0*/  UISETP.NE.U32.AND UP0, UPT, UR6, URZ, UPT ;  /* 0x000000ff0600728c */ /* 0x002fc8000bf05070 */
[----:B------:R-:W-:-:S09]  /*00e0*/  UISETP.NE.AND.EX UP0, UPT, UR7, URZ, UPT, UP0 ;  /* 0x000000ff0700728c */ /* 0x000fd2000bf05300 */
[----:B------:R-:W-:Y:S05]  /*00f0*/  BRA.U !UP0, `(.L_x_1) ;  /* 0x0000000108107547 */ /* 0x000fea000b800000 */
[----:B------:R-:W1:Y:S02]  /*0100*/  LDC.64 R2, c[0x0][0x888] ;  /* 0x00022200ff027b82 */ /* 0x000e640000000a00 */
[----:B-1----:R1:W5:Y:S01]  /*0110*/  LDG.E R35, desc[UR46][R2.64] ;  /* 0x0000002e02237981 */ /* 0x002362000c1e1900 */
[----:B------:R-:W-:Y:S01]  /*0120*/  HFMA2 R60, -RZ, RZ, 0, 5.9604644775390625e-08 ;  /* 0x00000001ff3c7431 */ /* 0x000fe200000001ff */
[----:B------:R-:W-:Y:S05]  /*0130*/  BRA `(.L_x_0) ;  /* 0x00000000000c7947 */ /* 0x000fea0003800000 */
.L_x_1:
[----:B------:R-:W1:Y:S01]  /*0140*/  LDCU UR6, c[0x0][0x880] ;  /* 0x00011000ff0677ac */ /* 0x000e620008000800 */
[----:B------:R-:W-:Y:S01]  /*0150*/  HFMA2 R60, -RZ, RZ, 0, 5.9604644775390625e-08 ;  /* 0x00000001ff3c7431 */ /* 0x000fe200000001ff */
[----:B-1----:R-:W-:-:S07]  /*0160*/  MOV R35, UR6 ;  /* 0x0000000600237c02 */ /* 0x002fce0008000f00 */
.L_x_0:
[----:B------:R-:W2:Y:S02]  /*0170*/  LDCU.64 UR6, c[0x0][0x8b0] ;  /* 0x00011600ff0677ac */ /* 0x000ea40008000a00 */
[----:B--2---:R-:W-:-:S04]  /*0180*/  UISETP.NE.U32.AND UP0, UPT, UR6, URZ, UPT ;  /* 0x000000ff0600728c */ /* 0x004fc8000bf05070 */
[----:B------:R-:W-:-:S09]  /*0190*/  UISETP.NE.AND.EX UP0, UPT, UR7, URZ, UPT, UP0 ;  /* 0x000000ff0700728c */ /* 0x000fd2000bf05300 */
[----:B------:R-:W-:Y:S05]  /*01a0*/  BRA.U UP0, `(.L_x_2) ;  /* 0x0000000100247547 */ /* 0x000fea000b800000 */
[----:B------:R-:W2:Y:S02]  /*01b0*/  LDCU.64 UR6, c[0x0][0x8a8] ;  /* 0x00011500ff0677ac */ /* 0x000ea40008000a00 */
[----:B--2---:R-:W-:-:S04]  /*01c0*/  UISETP.NE.U32.AND UP0, UPT, UR6, URZ, UPT ;  /* 0x000000ff0600728c */ /* 0x004fc8000bf05070 */
[----:B------:R-:W-:-:S09]  /*01d0*/  UISETP.NE.AND.EX UP0, UPT, UR7, URZ, UPT, UP0 ;  /* 0x000000ff0700728c */ /* 0x000fd2000bf05300 */
[----:B------:R-:W-:Y:S05]  /*01e0*/  BRA.U !UP0, `(.L_x_3) ;  /* 0x00000001080c7547 */ /* 0x000fea000b800000 */
[----:B-1----:R-:W1:Y:S02]  /*01f0*/  LDC.64 R2, c[0x0][0x8a8] ;  /* 0x00022a00ff027b82 */ /* 0x002e640000000a00 */
[----:B-1----:R2:W5:Y:S01]  /*0200*/  LDG.E R33, desc[UR46][R2.64] ;  /* 0x0000002e02217981 */ /* 0x002562000c1e1900 */
[----:B------:R-:W-:Y:S05]  /*0210*/  BRA `(.L_x_2) ;  /* 0x0000000000087947 */ /* 0x000fea0003800000 */
.L_x_3:
[----:B------:R-:W2:Y:S02]  /*0220*/  LDCU UR6, c[0x0][0x8a0] ;  /* 0x00011400ff0677ac */ /* 0x000ea40008000800 */
[----:B--2---:R-:W-:Y:S02]  /*0230*/  MOV R33, UR6 ;  /* 0x0000000600217c02 */ /* 0x004fe40008000f00 */
.L_x_2:
[----:B------:R-:W-:Y:S01]  /*0240*/  IMAD.U32 R0, RZ, RZ, UR8 ;  /* 0x00000008ff007e24 */ /* 0x000fe2000f8e00ff */
[----:B------:R-:W-:Y:S04]  /*0250*/  BSSY.RECONVERGENT B0, `(.L_x_4) ;  /* 0x000000c000007945 */ /* 0x000fe80003800200 */
[C---:B------:R-:W-:Y:S02]  /*0260*/  ISETP.NE.OR P1, PT, R0.reuse, 0x1, !P5 ;  /* 0x000000010000780c */ /* 0x040fe40006f25670 */
[----:B------:R-:W-:-:S11]  /*0270*/  ISETP.NE.OR P0, PT, R0, 0x3, !P5 ;  /* 0x000000030000780c */ /* 0x000fd60006f05670 */
[----:B------:R-:W-:Y:S05]  /*0280*/  @P1 BRA `(.L_x_5) ;  /* 0x0000000000201947 */ /* 0x000fea0003800000 */
[----:B------:R-:W3:Y:S02]  /*0290*/  LDCU.64 UR6, c[0x0][0x348] ;  /* 0x00006900ff0677ac */ /* 0x000ee40008000a00 */
[----:B---3--:R-:W-:Y:S02]  /*02a0*/  UIADD3 UR10, UP1, UPT, UR6, 0x80, URZ ;  /* 0x00000080060a7890 */ /* 0x008fe4000ff3e0ff */
[----:B------:R-:W-:Y:S02]  /*02b0*/  UIADD3 UR6, UP0, UPT, UR6, 0x180, URZ ;  /* 0x0000018006067890 */ /* 0x000fe4000ff1e0ff */
[----:B------:R-:W-:Y:S02]  /*02c0*/  UIADD3.X UR11, UPT, UPT, URZ, UR7, URZ, UP1, !UPT ;  /* 0x00000007ff0b7290 */ /* 0x000fe40008ffe4ff */
[----:B------:R-:W-:-:S07]  /*02d0*/  UIADD3.X UR7, UPT, UPT, URZ, UR7, URZ, UP0, !UPT ;  /* 0x00000007ff077290 */ /* 0x000fce00087fe4ff */
[----:B------:R3:W-:Y:S02]  /*02e0*/  UTMACCTL.PF [UR10] ;  /* 0x000000000a0079b9 */ /* 0x0007e40008040000 */
[----:B------:R3:W-:Y:S02]  /*02f0*/  UTMACCTL.PF [UR6] ;  /* 0x00000000060079b9 */ /* 0x0007e40008040000 */
[----:B---3--:R-:W-:Y:S01]  /*0300*/  NOP ;  /* 0x0000000000007918 */ /* 0x008fe20000000000 */
.L_x_5:
[----:B------:R-:W-:Y:S05]  /*0310*/  BSYNC.RECONVERGENT B0 ;  /* 0x0000000000007941 */ /* 0x000fea0003800200 */
.L_x_4:
[----:B------:R-:W-:Y:S04]  /*0320*/  BSSY.RECONVERGENT B0, `(.L_x_6) ;  /* 0x000000a000007945 */ /* 0x000fe80003800200 */
        /* <DEDUP_REMOVED lines=9> */
.L_x_7:
[----:B------:R-:W-:Y:S05]  /*03c0*/  BSYNC.RECONVERGENT B0 ;  /* 0x0000000000007941 */ /* 0x000fea0003800200 */
.L_x_6:
[----:B------:R-:W3:Y:S01]  /*03d0*/  LDCU.64 UR6, c[0x0][0x888] ;  /* 0x00011100ff0677ac */ /* 0x000ee20008000a00 */
[----:B------:R-:W-:Y:S02]  /*03e0*/  UISETP.EQ.U32.AND UP1, UPT, UR4, URZ, UPT ;  /* 0x000000ff0400728c */ /* 0x000fe4000bf22070 */
[----:B------:R-:W-:Y:S02]  /*03f0*/  UPLOP3.LUT UP2, UPT, UPT, UPT, UPT, 0x80, 0x8 ;  /* 0x000000000008789c */ /* 0x000fe40003f4f070 */
[----:B---3--:R-:W-:-:S04]  /*0400*/  UISETP.NE.U32.AND UP0, UPT, UR6, URZ, UPT ;  /* 0x000000ff0600728c */ /* 0x008fc8000bf05070 */
[----:B------:R-:W-:-:S04]  /*0410*/  UISETP.NE.AND.EX UP0, UPT, UR7, URZ, UPT, UP0 ;  /* 0x000000ff0700728c */ /* 0x000fc8000bf05300 */
[----:B------:R-:W-:-:S04]  /*0420*/  UISETP.EQ.OR.EX UP3, UPT, UR5, URZ, !UP0, UP1 ;  /* 0x000000ff0500728c */ /* 0x000fc8000c762710 */
[----:B------:R-:W-:-:S05]  /*0430*/  UP2UR UR53, UPR, URZ, 0x8 ;  /* 0x00000008ff357883 */ /* 0x000fca0008000000 */
[----:B------:R-:W-:Y:S07]  /*0440*/  BRA.U !UP3, `(.L_x_8) ;  /* 0x000000010b207547 */ /* 0x000fee000b800000 */
[----:B------:R-:W-:Y:S01]  /*0450*/  UISETP.NE.U32.AND UP2, UPT, UR4, URZ, UPT ;  /* 0x000000ff0400728c */ /* 0x000fe2000bf45070 */
[----:B-----5:R-:W-:Y:S01]  /*0460*/  FSETP.NEU.AND P0, PT, R35, RZ, PT ;  /* 0x000000ff2300720b */ /* 0x020fe20003f0d000 */
[----:B------:R-:W-:Y:S02]  /*0470*/  USEL UR4, URZ, 0xffffffff, UP0 ;  /* 0xffffffffff047887 */ /* 0x000fe40008000000 */
[----:B------:R-:W-:-:S10]  /*0480*/  UISETP.NE.AND.EX UP2, UPT, UR5, URZ, UPT, UP2 ;  /* 0x000000ff0500728c */ /* 0x000fd4000bf45320 */
[----:B------:R-:W-:Y:S01]  /*0490*/  VOTEU.ANY UP1, P0 ;  /* 0x0000000000ff7886 */ /* 0x000fe20000020100 */
[----:B------:R-:W-:-:S04]  /*04a0*/  @!UP2 USEL UR4, URZ, 0xffffffff, UP1 ;  /* 0xffffffffff04a887 */ /* 0x000fc80008800000 */
[----:B------:R-:W-:-:S04]  /*04b0*/  ULOP3.LUT UR4, UR4, 0x1, URZ, 0xc0, !UPT ;  /* 0x0000000104047892 */ /* 0x000fc8000f8ec0ff */
[----:B------:R-:W-:-:S11]  /*04c0*/  UISETP.NE.U32.AND UP2, UPT, UR4, 0x1, UPT ;  /* 0x000000010400788c */ /* 0x000fd6000bf45070 */
.L_x_8:
[----:B-12---:R-:W1:Y:S01]  /*04d0*/  SHFL.IDX PT, R2, R65, RZ, 0x1f ;  /* 0x00001fff41027589 */ /* 0x006e6200000e0000 */
[----:B------:R-:W-:-:S04]  /*04e0*/  UISETP.NE.AND UP1, UPT, UR8, 0x2, UPT ;  /* 0x000000020800788c */ /* 0x000fc8000bf25270 */
[----:B------:R-:W-:Y:S01]  /*04f0*/  USEL UR6, URZ, 0x1, UP1 ;  /* 0x00000001ff067887 */ /* 0x000fe20008800000 */
[----:B-1----:R-:W-:-:S13]  /*0500*/  ISETP.NE.AND P0, PT, R2, RZ, PT ;  /* 0x000000ff0200720c */ /* 0x002fda0003f05270 */
[----:B------:R-:W-:Y:S05]  /*0510*/  @P0 BRA `(.L_x_9) ;  /* 0x0000000000400947 */ /* 0x000fea0003800000 */
[----:B------:R-:W1:Y:S01]  /*0520*/  S2UR UR5, SR_CgaCtaId ;  /* 0x00000000000579c3 */ /* 0x000e620000008800 */
[----:B------:R-:W-:Y:S01]  /*0530*/  UMOV UR7, 0x400 ;  /* 0x0000040000077882 */ /* 0x000fe20000000000 */
[----:B------:R-:W-:Y:S01]  /*0540*/  UMOV UR4, 0x1 ;  /* 0x0000000100047882 */ /* 0x000fe20000000000 */
[----:B------:R-:W-:Y:S01]  /*0550*/  ELECT P0, URZ, PT ;  /* 0x0000000000ff782f */ /* 0x000fe20003800000 */
[----:B------:R-:W-:-:S04]  /*0560*/  UIADD3 UR10, UPT, UPT, -UR4, 0x100000, URZ ;  /* 0x00100000040a7890 */ /* 0x000fc8000fffe1ff */
[----:B------:R-:W-:Y:S02]  /*0570*/  USHF.L.U32 UR11, UR10, 0xb, URZ ;  /* 0x0000000b0a0b7899 */ /* 0x000fe400080006ff */
[----:B------:R-:W-:Y:S02]  /*0580*/  USHF.L.U32 UR10, UR10, 0x1, URZ ;  /* 0x000000010a0a7899 */ /* 0x000fe400080006ff */
[----:B-1----:R-:W-:Y:S01]  /*0590*/  ULEA UR5, UR5, UR7, 0x18 ;  /* 0x0000000705057291 */ /* 0x002fe2000f8ec0ff */
[----:B------:R-:W1:Y:S11]  /*05a0*/  FENCE.VIEW.ASYNC.S ;  /* 0x00000000000073c6 */ /* 0x000e760000000000 */
[----:B-1----:R1:W2:Y:S01]  /*05b0*/  SYNCS.EXCH.64 URZ, [UR5], UR10 ;  /* 0x0000000a05ff75b2 */ /* 0x0022a20008000100 */
[----:B------:R1:W3:Y:S01]  /*05c0*/  SYNCS.EXCH.64 URZ, [UR5+0x18], UR10 ;  /* 0x0000180a05ff75b2 */ /* 0x0002e20008000100 */
[----:B------:R1:W4:Y:S01]  /*05d0*/  SYNCS.EXCH.64 URZ, [UR5+0x8], UR10 ;  /* 0x0000080a05ff75b2 */ /* 0x0003220008000100 */
[----:B------:R1:W1:Y:S01]  /*05e0*/  SYNCS.EXCH.64 URZ, [UR5+0x20], UR10 ;  /* 0x0000200a05ff75b2 */ /* 0x0002620008000100 */
[----:B------:R1:W1:Y:S01]  /*05f0*/  SYNCS.EXCH.64 URZ, [UR5+0x10], UR10 ;  /* 0x0000100a05ff75b2 */ /* 0x0002620008000100 */
[----:B------:R1:W1:Y:S01]  /*0600*/  SYNCS.EXCH.64 URZ, [UR5+0x28], UR10 ;  /* 0x0000280a05ff75b2 */ /* 0x0002620008000100 */
[----:B------:R-:W-:Y:S01]  /*0610*/  NOP ;  /* 0x0000000000007918 */ /* 0x000fe20000000000 */
.L_x_9:
[----:B------:R-:W2:Y:S01]  /*0620*/  SHFL.IDX PT, R2, R65, RZ, 0x1f ;  /* 0x00001fff41027589 */ /* 0x000ea200000e0000 */
[----:B------:R-:W-:Y:S01]  /*0630*/  NOP ;  /* 0x0000000000007918 */ /* 0x000fe20000000000 */
[----:B--2---:R-:W-:-:S13]  /*0640*/  ISETP.NE.AND P0, PT, R2, 0x1, PT ;  /* 0x000000010200780c */ /* 0x004fda0003f05270 */
[----:B------:R-:W-:Y:S05]  /*0650*/  @P0 BRA `(.L_x_10) ;  /* 0x0000000000500947 */ /* 0x000fea0003800000 */
[----:B------:R-:W2:Y:S01]  /*0660*/  S2UR UR7, SR_CgaCtaId ;  /* 0x00000000000779c3 */ /* 0x000ea20000008800 */
[----:B------:R-:W-:Y:S01]  /*0670*/  UMOV UR9, 0x400 ;  /* 0x0000040000097882 */ /* 0x000fe20000000000 */
[----:B-1----:R-:W-:Y:S01]  /*0680*/  UMOV UR5, 0x20 ;  /* 0x0000002000057882 */ /* 0x002fe20000000000 */
[----:B------:R-:W-:Y:S01]  /*0690*/  UMOV UR4, 0x80 ;  /* 0x0000008000047882 */ /* 0x000fe20000000000 */
[----:B------:R-:W-:-:S04]  /*06a0*/  UIADD3 UR10, UPT, UPT, -UR5, 0x100000, URZ ;  /* 0x00100000050a7890 */ /* 0x000fc8000fffe1ff */
[----:B------:R-:W-:Y:S02]  /*06b0*/  USHF.L.U32 UR11, UR10, 0xb, URZ ;  /* 0x0000000b0a0b7899 */ /* 0x000fe400080006ff */
[----:B------:R-:W-:Y:S02]  /*06c0*/  USHF.L.U32 UR10, UR10, 0x1, URZ ;  /* 0x000000010a0a7899 */ /* 0x000fe400080006ff */
[----:B------:R-:W-:-:S04]  /*06d0*/  UIADD3 UR4, UPT, UPT, -UR4, 0x100000, URZ ;  /* 0x0010000004047890 */ /* 0x000fc8000fffe1ff */
[----:B------:R-:W-:Y:S02]  /*06e0*/  USHF.L.U32 UR5, UR4, 0xb, URZ ;  /* 0x0000000b04057899 */ /* 0x000fe400080006ff */
[----:B------:R-:W-:Y:S01]  /*06f0*/  USHF.L.U32 UR4, UR4, 0x1, URZ ;  /* 0x0000000104047899 */ /* 0x000fe200080006ff */
[----:B------:R-:W-:Y:S01]  /*0700*/  ELECT P0, URZ, PT ;  /* 0x0000000000ff782f */ /* 0x000fe20003800000 */
[----:B--2---:R-:W-:Y:S01]  /*0710*/  ULEA UR7, UR7, UR9, 0x18 ;  /* 0x0000000907077291 */ /* 0x004fe2000f8ec0ff */
[----:B------:R-:W1:Y:S11]  /*0720*/  FENCE.VIEW.ASYNC.S ;  /* 0x00000000000073c6 */ /* 0x000e760000000000 */
[----:B-1----:R2:W1:Y:S01]  /*0730*/  SYNCS.EXCH.64 URZ, [UR7+0x30], UR10 ;  /* 0x0000300a07ff75b2 */ /* 0x0024620008000100 */
[----:B------:R2:W1:Y:S01]  /*0740*/  SYNCS.EXCH.64 URZ, [UR7+0x48], UR4 ;  /* 0x0000480407ff75b2 */ /* 0x0004620008000100 */
[----:B------:R2:W1:Y:S01]  /*0750*/  SYNCS.EXCH.64 URZ, [UR7+0x38], UR10 ;  /* 0x0000380a07ff75b2 */ /* 0x0004620008000100 */
[----:B------:R2:W1:Y:S01]  /*0760*/  SYNCS.EXCH.64 URZ, [UR7+0x50], UR4 ;  /* 0x0000500407ff75b2 */ /* 0x0004620008000100 */
[----:B------:R2:W1:Y:S01]  /*0770*/  SYNCS.EXCH.64 URZ, [UR7+0x40], UR10 ;  /* 0x0000400a07ff75b2 */ /* 0x0004620008000100 */
[----:B------:R2:W1:Y:S02]  /*0780*/  SYNCS.EXCH.64 URZ, [UR7+0x58], UR4 ;  /* 0x0000580407ff75b2 */ /* 0x0004640008000100 */
[----:B--2---:R-:W-:Y:S01]  /*0790*/  NOP ;  /* 0x0000000000007918 */ /* 0x004fe20000000000 */
.L_x_10:
[----:B------:R-:W2:Y:S01]  /*07a0*/  SHFL.IDX PT, R2, R65, RZ, 0x1f ;  /* 0x00001fff41027589 */ /* 0x000ea200000e0000 */
[----:B------:R-:W-:Y:S01]  /*07b0*/  NOP ;  /* 0x0000000000007918 */ /* 0x000fe20000000000 */
[----:B--2---:R-:W-:-:S13]  /*07c0*/  ISETP.NE.AND P0, PT, R2, 0x3, PT ;  /* 0x000000030200780c */ /* 0x004fda0003f05270 */
[----:B------:R-:W-:Y:S05]  /*07d0*/  @P0 BRA `(.L_x_11) ;  /* 0x0000000000300947 */ /* 0x000fea0003800000 */
[----:B-1----:R-:W1:Y:S01]  /*07e0*/  S2UR UR5, SR_CgaCtaId ;  /* 0x00000000000579c3 */ /* 0x002e620000008800 */
        /* <DEDUP_REMOVED lines=8> */
[----:B-1----:R2:W1:Y:S01]  /*0870*/  SYNCS.EXCH.64 URZ, [UR5+0x60], UR10 ;  /* 0x0000600a05ff75b2 */ /* 0x0024620008000100 */
[----:B------:R2:W1:Y:S02]  /*0880*/  SYNCS.EXCH.64 URZ, [UR5+0x68], UR10 ;  /* 0x0000680a05ff75b2 */ /* 0x0004640008000100 */
[----:B--2---:R-:W-:Y:S01]  /*0890*/  NOP ;  /* 0x0000000000007918 */ /* 0x004fe20000000000 */
.L_x_11:
[----:B------:R-:W2:Y:S01]  /*08a0*/  SHFL.IDX PT, R2, R65, RZ, 0x1f ;  /* 0x00001fff41027589 */ /* 0x000ea200000e0000 */
[----:B------:R-:W-:Y:S01]  /*08b0*/  NOP ;  /* 0x0000000000007918 */ /* 0x000fe20000000000 */
[----:B--2---:R-:W-:-:S13]  /*08c0*/  ISETP.NE.AND P0, PT, R2, 0x4, PT ;  /* 0x000000040200780c */ /* 0x004fda0003f05270 */
[----:B------:R-:W-:Y:S05]  /*08d0*/  @P0 BRA `(.L_x_12) ;  /* 0x00000000004c0947 */ /* 0x000fea0003800000 */
[----:B-1----:R-:W1:Y:S01]  /*08e0*/  S2UR UR5, SR_CgaCtaId ;  /* 0x00000000000579c3 */ /* 0x002e620000008800 */
[----:B------:R-:W-:Y:S01]  /*08f0*/  UMOV UR9, 0x100 ;  /* 0x0000010000097882 */ /* 0x000fe20000000000 */
[----:B------:R-:W-:Y:S01]  /*0900*/  UMOV UR7, 0x400 ;  /* 0x0000040000077882 */ /* 0x000fe20000000000 */
[----:B------:R-:W-:Y:S01]  /*0910*/  USEL UR9, UR9, 0xe0, UP2 ;  /* 0x000000e009097887 */ /* 0x000fe20009000000 */
[----:B------:R-:W-:Y:S01]  /*0920*/  UMOV UR4, 0x1 ;  /* 0x0000000100047882 */ /* 0x000fe20000000000 */
[----:B------:R-:W-:Y:S01]  /*0930*/  ELECT P0, URZ, PT ;  /* 0x0000000000ff782f */ /* 0x000fe20003800000 */
[----:B------:R-:W-:-:S04]  /*0940*/  UIADD3 UR10, UPT, UPT, -UR4, 0x100000, URZ ;  /* 0x00100000040a7890 */ /* 0x000fc8000fffe1ff */
[----:B------:R-:W-:Y:S02]  /*0950*/  USHF.L.U32 UR11, UR10, 0xb, URZ ;  /* 0x0000000b0a0b7899 */ /* 0x000fe400080006ff */
[----:B------:R-:W-:Y:S02]  /*0960*/  USHF.L.U32 UR10, UR10, 0x1, URZ ;  /* 0x000000010a0a7899 */ /* 0x000fe400080006ff */
[----:B------:R-:W-:-:S04]  /*0970*/  UIADD3 UR12, UPT, UPT, -UR9, 0x100000, URZ ;  /* 0x00100000090c7890 */ /* 0x000fc8000fffe1ff */
[----:B------:R-:W-:Y:S02]  /*0980*/  USHF.L.U32 UR13, UR12, 0xb, URZ ;  /* 0x0000000b0c0d7899 */ /* 0x000fe400080006ff */
[----:B------:R-:W-:Y:S02]  /*0990*/  USHF.L.U32 UR12, UR12, 0x1, URZ ;  /* 0x000000010c0c7899 */ /* 0x000fe400080006ff */
[----:B-1----:R-:W-:Y:S01]  /*09a0*/  ULEA UR5, UR5, UR7, 0x18 ;  /* 0x0000000705057291 */ /* 0x002fe2000f8ec0ff */
[----:B------:R-:W1:Y:S11]  /*09b0*/  FENCE.VIEW.ASYNC.S ;  /* 0x00000000000073c6 */ /* 0x000e760000000000 */
[----:B-1----:R2:W1:Y:S01]  /*09c0*/  SYNCS.EXCH.64 URZ, [UR5+0x70], UR10 ;  /* 0x0000700a05ff75b2 */ /* 0x0024620008000100 */
[----:B------:R2:W1:Y:S01]  /*09d0*/  SYNCS.EXCH.64 URZ, [UR5+0x80], UR12 ;  /* 0x0000800c05ff75b2 */ /* 0x0004620008000100 */
[----:B------:R2:W1:Y:S01]  /*09e0*/  SYNCS.EXCH.64 URZ, [UR5+0x78], UR10 ;  /* 0x0000780a05ff75b2 */ /* 0x0004620008000100 */
[----:B------:R2:W1:Y:S02]  /*09f0*/  SYNCS.EXCH.64 URZ, [UR5+0x88], UR12 ;  /* 0x0000880c05ff75b2 */ /* 0x0004640008000100 */
[----:B--2---:R-:W-:Y:S01]  /*0a00*/  NOP ;  /* 0x0000000000007918 */ /* 0x004fe20000000000 */
.L_x_12:
        /* <DEDUP_REMOVED lines=22> */
[----:B------:R2:W1:Y:S01]  /*0b70*/  SYNCS.EXCH.64 URZ, [UR7+0xc0], UR4 ;  /* 0x0000c00407ff75b2 */ /* 0x0004620008000100 */
[----:B------:R2:W1:Y:S01]  /*0b80*/  SYNCS.EXCH.64 URZ, [UR7+0xa8], UR10 ;  /* 0x0000a80a07ff75b2 */ /* 0x0004620008000100 */
[----:B------:R2:W1:Y:S02]  /*0b90*/  SYNCS.EXCH.64 URZ, [UR7+0xc8], UR4 ;  /* 0x0000c80407ff75b2 */ /* 0x0004640008000100 */
[----:B--2---:R-:W-:Y:S01]  /*0ba0*/  NOP ;  /* 0x0000000000007918 */ /* 0x004fe20000000000 */
.L_x_13:
        /* <DEDUP_REMOVED lines=18> */
.L_x_14:
[----:B-1----:R-:W1:Y:S01]  /*0cd0*/  S2UR UR5, SR_CTAID.X ;  /* 0x00000000000579c3 */ /* 0x002e620000002500 */
[----:B------:R-:W-:-:S05]  /*0ce0*/  CS2R.32 R59, SR_CgaSize ;  /* 0x00000000003b7805 */ /* 0x000fca0000008a00 */
[----:B------:R-:W-:-:S05]  /*0cf0*/  IMAD R59, R59, -0xa0, RZ ;  /* 0xffffff603b3b7824 */ /* 0x000fca00078e02ff */
[----:B------:R-:W-:-:S14]  /*0d00*/  R2UR UR9, R59 ;  /* 0x000000003b0972ca */ /* 0x000fdc00000e0000 */
[----:B------:R-:W2:Y:S01]  /*0d10*/  LDCU UR9, c[0x0][UR9+0x2b0] ;  /* 0x00005600090977ac */ /* 0x000ea20008000800 */
[----:B------:R-:W-:Y:S01]  /*0d20*/  NOP ;  /* 0x0000000000007918 */ /* 0x000fe20000000000 */
[----:B------:R-:W-:-:S05]  /*0d30*/  CS2R.32 R59, SR_CgaSize ;  /* 0x00000000003b7805 */ /* 0x000fca0000008a00 */
[----:B------:R-:W-:-:S05]  /*0d40*/  IMAD R59, R59, -0xa0, RZ ;  /* 0xffffff603b3b7824 */ /* 0x000fca00078e02ff */
[----:B------:R-:W-:-:S14]  /*0d50*/  R2UR UR7, R59 ;  /* 0x000000003b0772ca */ /* 0x000fdc00000e0000 */
[----:B------:R-:W3:Y:S01]  /*0d60*/  LDCU UR7, c[0x0][UR7+0x2b4] ;  /* 0x00005680070777ac */ /* 0x000ee20008000800 */
[----:B------:R-:W4:Y:S08]  /*0d70*/  S2UR UR4, SR_CTAID.Y ;  /* 0x00000000000479c3 */ /* 0x000f300000002600 */
[----:B------:R-:W3:Y:S01]  /*0d80*/  LDC R10, c[0x0][0xb24] ;  /* 0x0002c900ff0a7b82 */ /* 0x000ee20000000800 */
[----:B-1----:R-:W-:-:S02]  /*0d90*/  I2FP.F32.U32 R59, UR5 ;  /* 0x00000005003b7c45 */ /* 0x002fc40008201000 */
[----:B------:R-:W-:-:S05]  /*0da0*/  CS2R.32 R3, SR_CgaSize ;  /* 0x0000000000037805 */ /* 0x000fca0000008a00 */
[----:B------:R-:W-:-:S06]  /*0db0*/  IMAD R3, R3, -0xa0, RZ ;  /* 0xffffff6003037824 */ /* 0x000fcc00078e02ff */
[----:B------:R-:W1:Y:S01]  /*0dc0*/  LDC R3, c[0x0][R3+0x2a0] ;  /* 0x0000a80003037b82 */ /* 0x000e620000000800 */
[----:B------:R-:W-:Y:S01]  /*0dd0*/  MOV R21, UR5 ;  /* 0x0000000500157c02 */ /* 0x000fe20008000f00 */
[----:B--2---:R-:W-:Y:S01]  /*0de0*/  FMUL R59, R59, UR9 ;  /* 0x000000093b3b7c20 */ /* 0x004fe20008400000 */
[----:B----4-:R-:W-:Y:S02]  /*0df0*/  I2FP.F32.U32 R58, UR4 ;  /* 0x00000004003a7c45 */ /* 0x010fe40008201000 */
[----:B------:R-:W-:-:S05]  /*0e00*/  CS2R.32 R2, SR_CgaSize ;  /* 0x0000000000027805 */ /* 0x000fca0000008a00 */
[----:B------:R-:W-:-:S06]  /*0e10*/  IMAD R2, R2, -0xa0, RZ ;  /* 0xffffff6002027824 */ /* 0x000fcc00078e02ff */
[----:B------:R-:W2:Y:S01]  /*0e20*/  LDC R2, c[0x0][R2+0x2a4] ;  /* 0x0000a90002027b82 */ /* 0x000ea20000000800 */
[----:B------:R-:W-:Y:S01]  /*0e30*/  MOV R20, UR4 ;  /* 0x0000000400147c02 */ /* 0x000fe20008000f00 */
[----:B------:R-:W4:Y:S01]  /*0e40*/  F2I.U32.TRUNC.NTZ R59, R59 ;  /* 0x0000003b003b7305 */ /* 0x000f22000020f000 */
[----:B---3--:R-:W-:-:S05]  /*0e50*/  FMUL R58, R58, UR7 ;  /* 0x000000073a3a7c20 */ /* 0x008fca0008400000 */
[----:B------:R-:W-:Y:S01]  /*0e60*/  BAR.SYNC.DEFER_BLOCKING 0x0 ;  /* 0x0000000000007b1d */ /* 0x000fe20000010000 */
[----:B------:R-:W-:-:S05]  /*0e70*/  ISETP.GE.AND P0, PT, R10, 0x1, PT ;  /* 0x000000010a00780c */ /* 0x000fca0003f06270 */
[----:B------:R-:W3:Y:S02]  /*0e80*/  F2I.U32.TRUNC.NTZ R58, R58 ;  /* 0x0000003a003a7305 */ /* 0x000ee4000020f000 */
[----:B------:R-:W2:Y:S01]  /*0e90*/  S2UR UR36, SR_CTAID.Z ;  /* 0x00000000002479c3 */ /* 0x000ea20000002700 */
[----:B----4-:R-:W-:-:S05]  /*0ea0*/  IADD3 R59, PT, PT, -R59, RZ, RZ ;  /* 0x000000ff3b3b7210 */ /* 0x010fca0007ffe1ff */
[----:B-1----:R-:W-:Y:S01]  /*0eb0*/  IMAD R59, R3, R59, UR5 ;  /* 0x00000005033b7e24 */ /* 0x002fe2000f8e023b */
[----:B---3--:R-:W-:-:S05]  /*0ec0*/  IADD3 R58, PT, PT, -R58, RZ, RZ ;  /* 0x000000ff3a3a7210 */ /* 0x008fca0007ffe1ff */
[----:B--2---:R-:W-:Y:S01]  /*0ed0*/  IMAD R58, R2, R58, UR4 ;  /* 0x00000004023a7e24 */ /* 0x004fe2000f8e023a */
[----:B------:R-:W-:Y:S06]  /*0ee0*/  @!P0 BRA `(.L_x_15) ;  /* 0x0000000000b88947 */ /* 0x000fec0003800000 */
[----:B------:R-:W1:Y:S01]  /*0ef0*/  LDC.64 R4, c[0x0][0xb18] ;  /* 0x0002c600ff047b82 */ /* 0x000e620000000a00 */
[----:B------:R-:W-:-:S07]  /*0f00*/  ISETP.NE.AND P0, PT, R10, 0x1, PT ;  /* 0x000000010a00780c */ /* 0x000fce0003f05270 */
[----:B------:R-:W2:Y:S08]  /*0f10*/  LDC R9, c[0x0][0xb0c] ;  /* 0x0002c300ff097b82 */ /* 0x000eb00000000800 */
[----:B------:R-:W3:Y:S08]  /*0f20*/  LDC R12, c[0x0][0x370] ;  /* 0x0000dc00ff0c7b82 */ /* 0x000ef00000000800 */
[----:B------:R-:W4:Y:S01]  /*0f30*/  LDC R11, c[0x0][0x374] ;  /* 0x0000dd00ff0b7b82 */ /* 0x000f220000000800 */
[----:B-1----:R-:W-:-:S07]  /*0f40*/  ISETP.NE.AND P1, PT, R4, 0x1, PT ;  /* 0x000000010400780c */ /* 0x002fce0003f25270 */
[----:B------:R-:W3:Y:S01]  /*0f50*/  LDC.64 R6, c[0x0][0xb10] ;  /* 0x0002c400ff067b82 */ /* 0x000ee20000000a00 */
[----:B--2---:R-:W-:-:S07]  /*0f60*/  ISETP.NE.AND P2, PT, R9, 0x1, PT ;  /* 0x000000010900780c */ /* 0x004fce0003f45270 */
[----:B------:R-:W1:Y:S08]  /*0f70*/  LDC R8, c[0x0][0xb20] ;  /* 0x0002c800ff087b82 */ /* 0x000e700000000800 */
[----:B------:R-:W2:Y:S01]  /*0f80*/  LDC.64 R2, c[0x0][0xb28] ;  /* 0x0002ca00ff027b82 */ /* 0x000ea20000000a00 */
[----:B----4-:R-:W-:-:S04]  /*0f90*/  IMAD.HI.U32 R13, R11, R5, RZ ;  /* 0x000000050b0d7227 */ /* 0x010fc800078e00ff */
[----:B------:R-:W-:-:S04]  /*0fa0*/  IMAD.HI.U32 R5, R20, R5, RZ ;  /* 0x0000000514057227 */ /* 0x000fc800078e00ff */
[----:B---3--:R-:W-:-:S05]  /*0fb0*/  IMAD.HI.U32 R14, R12, R6, RZ ;  /* 0x000000060c0e7227 */ /* 0x008fca00078e00ff */
[-C--:B------:R-:W-:Y:S01]  /*0fc0*/  @P2 SHF.R.U32.HI R12, RZ, R7.reuse, R14 ;  /* 0x00000007ff0c2219 */ /* 0x080fe2000001160e */
[----:B------:R-:W-:Y:S01]  /*0fd0*/  IMAD.HI.U32 R14, R21, R6, RZ ;  /* 0x00000006150e7227 */ /* 0x000fe200078e00ff */
[-C--:B-1----:R-:W-:Y:S02]  /*0fe0*/  @P1 SHF.R.U32.HI R11, RZ, R8.reuse, R13 ;  /* 0x00000008ff0b1219 */ /* 0x082fe4000001160d */
[----:B------:R-:W-:Y:S02]  /*0ff0*/  SHF.R.U32.HI R5, RZ, R8, R5 ;  /* 0x00000008ff057219 */ /* 0x000fe40000011605 */
[----:B------:R-:W-:Y:S02]  /*1000*/  SHF.R.U32.HI R14, RZ, R7, R14 ;  /* 0x00000007ff0e7219 */ /* 0x000fe4000001160e */
[----:B------:R-:W-:Y:S01]  /*1010*/  SEL R5, R20, R5, !P1 ;  /* 0x0000000514057207 */ /* 0x000fe20004800000 */
[----:B--2---:R-:W-:Y:S01]  /*1020*/  IMAD.HI.U32 R13, R11, R2, RZ ;  /* 0x000000020b0d7227 */ /* 0x004fe200078e00ff */
[----:B------:R-:W-:-:S03]  /*1030*/  SEL R14, R21, R14, !P2 ;  /* 0x0000000e150e7207 */ /* 0x000fc60005000000 */
[----:B------:R-:W-:Y:S01]  /*1040*/  IMAD.HI.U32 R6, R12, R2, RZ ;  /* 0x000000020c067227 */ /* 0x000fe200078e00ff */
[----:B------:R-:W-:-:S04]  /*1050*/  @P0 SHF.R.U32.HI R11, RZ, R3, R13 ;  /* 0x00000003ff0b0219 */ /* 0x000fc8000001160d */
[----:B------:R-:W-:Y:S01]  /*1060*/  @P0 SHF.R.U32.HI R12, RZ, R3, R6 ;  /* 0x00000003ff0c0219 */ /* 0x000fe20000011606 */
[----:B------:R-:W-:-:S04]  /*1070*/  IMAD R11, R11, R10, RZ ;  /* 0x0000000a0b0b7224 */ /* 0x000fc800078e02ff */
[----:B------:R-:W-:Y:S01]  /*1080*/  IMAD R6, R12, R10, RZ ;  /* 0x0000000a0c067224 */ /* 0x000fe200078e02ff */
[----:B------:R-:W-:-:S04]  /*1090*/  ISETP.GE.AND P1, PT, R5, R11, PT ;  /* 0x0000000b0500720c */ /* 0x000fc80003f26270 */
[----:B------:R-:W-:Y:S01]  /*10a0*/  ISETP.GE.OR P1, PT, R14, R6, P1 ;  /* 0x000000060e00720c */ /* 0x000fe20000f26670 */
[----:B------:R-:W-:-:S05]  /*10b0*/  IMAD.HI.U32 R6, R5, R2, RZ ;  /* 0x0000000205067227 */ /* 0x000fca00078e00ff */
[----:B------:R-:W-:-:S04]  /*10c0*/  SHF.R.U32.HI R6, RZ, R3, R6 ;  /* 0x00000003ff067219 */ /* 0x000fc80000011606 */
[----:B------:R-:W-:-:S03]  /*10d0*/  SEL R6, R5, R6, !P0 ;  /* 0x0000000605067207 */ /* 0x000fc60004000000 */
[----:B------:R-:W-:Y:S01]  /*10e0*/  @!P1 IMAD.HI.U32 R7, R14, R2, RZ ;  /* 0x000000020e079227 */ /* 0x000fe200078e00ff */
[----:B------:R-:W-:-:S04]  /*10f0*/  IADD3 R2, PT, PT, -R6, RZ, RZ ;  /* 0x000000ff06027210 */ /* 0x000fc80007ffe1ff */
[----:B------:R-:W-:Y:S01]  /*1100*/  @!P1 SHF.R.U32.HI R3, RZ, R3, R7 ;  /* 0x00000003ff039219 */ /* 0x000fe20000011607 */
[----:B------:R-:W-:Y:S01]  /*1110*/  IMAD R2, R10, R2, R5 ;  /* 0x000000020a027224 */ /* 0x000fe200078e0205 */
[----:B------:R-:W-:Y:S02]  /*1120*/  IADD3 R7, PT, PT, -R5, RZ, RZ ;  /* 0x000000ff05077210 */ /* 0x000fe40007ffe1ff */
[----:B------:R-:W-:-:S03]  /*1130*/  @!P1 SEL R3, R14, R3, !P0 ;  /* 0x000000030e039207 */ /* 0x000fc60004000000 */
[----:B------:R-:W-:Y:S02]  /*1140*/  IMAD R7, R4, R7, R20 ;  /* 0x0000000704077224 */ /* 0x000fe400078e0214 */
[--C-:B------:R-:W-:Y:S02]  /*1150*/  @!P1 IMAD.IADD R6, R6, 0x1, -R3.reuse ;  /* 0x0000000106069824 */ /* 0x100fe400078e0a03 */
[----:B------:R-:W-:Y:S01]  /*1160*/  @!P1 IMAD R3, R2, R12, R3 ;  /* 0x0000000c02039224 */ /* 0x000fe200078e0203 */
[----:B------:R-:W-:Y:S01]  /*1170*/  IADD3 R2, PT, PT, -R14, RZ, RZ ;  /* 0x000000ff0e027210 */ /* 0x000fe20007ffe1ff */
[----:B------:R-:W-:Y:S02]  /*1180*/  @!P1 IMAD R5, R6, R10, R14 ;  /* 0x0000000a06059224 */ /* 0x000fe400078e020e */
[----:B------:R-:W-:Y:S02]  /*1190*/  @!P1 IMAD.MOV.U32 R14, RZ, RZ, R3 ;  /* 0x000000ffff0e9224 */ /* 0x000fe400078e0003 */
[----:B------:R-:W-:-:S02]  /*11a0*/  IMAD R2, R9, R2, R21 ;  /* 0x0000000209027224 */ /* 0x000fc400078e0215 */
[----:B------:R-:W-:Y:S02]  /*11b0*/  IMAD R20, R5, R4, R7 ;  /* 0x0000000405147224 */ /* 0x000fe400078e0207 */
[----:B------:R-:W-:Y:S02]  /*11c0*/  IMAD R21, R14, R9, R2 ;  /* 0x000000090e157224 */ /* 0x000fe400078e0202 */
.L_x_15:
[----:B------:R-:W1:Y:S01]  /*11d0*/  LDCU UR4, c[0x0][0xb30] ;  /* 0x00016600ff0477ac */ /* 0x000e620008000800 */
[----:B------:R-:W2:Y:S08]  /*11e0*/  S2UR UR37, SR_CgaCtaId ;  /* 0x00000000002579c3 */ /* 0x000eb00000008800 */
[----:B------:R-:W3:Y:S01]  /*11f0*/  LDC R26, c[0x0][0xb24] ;  /* 0x0002c900ff1a7b82 */ /* 0x000ee20000000800 */
[----:B-1----:R-:W-:-:S09]  /*1200*/  UISETP.NE.AND UP1, UPT, UR4, 0x1, UPT ;  /* 0x000000010400788c */ /* 0x002fd2000bf25270 */
[----:B--2---:R-:W-:Y:S05]  /*1210*/  BRA.U UP1, `(.L_x_16) ;  /* 0x0000000101407547 */ /* 0x004fea000b800000 */
[----:B------:R-:W1:Y:S08]  /*1220*/  LDC.64 R4, c[0x0][0xb10] ;  /* 0x0002c400ff047b82 */ /* 0x000e700000000a00 */
[----:B------:R-:W2:Y:S08]  /*1230*/  LDC.64 R2, c[0x0][0xb18] ;  /* 0x0002c600ff027b82 */ /* 0x000eb00000000a00 */
[----:B------:R-:W4:Y:S08]  /*1240*/  LDC R6, c[0x0][0xb20] ;  /* 0x0002c800ff067b82 */ /* 0x000f300000000800 */
[----:B------:R-:W3:Y:S01]  /*1250*/  LDC R7, c[0x0][0xb0c] ;  /* 0x0002c300ff077b82 */ /* 0x000ee20000000800 */
[----:B-1----:R-:W-:-:S05]  /*1260*/  IMAD.HI.U32 R4, R21, R4, RZ ;  /* 0x0000000415047227 */ /* 0x002fca00078e00ff */
[----:B------:R-:W-:Y:S01]  /*1270*/  SHF.R.U32.HI R4, RZ, R5, R4 ;  /* 0x00000005ff047219 */ /* 0x000fe20000011604 */
[----:B--2---:R-:W-:Y:S01]  /*1280*/  IMAD.HI.U32 R3, R20, R3, RZ ;  /* 0x0000000314037227 */ /* 0x004fe200078e00ff */
[----:B------:R-:W-:-:S04]  /*1290*/  ISETP.NE.AND P0, PT, R2, 0x1, PT ;  /* 0x000000010200780c */ /* 0x000fc80003f05270 */
[----:B----4-:R-:W-:-:S04]  /*12a0*/  SHF.R.U32.HI R3, RZ, R6, R3 ;  /* 0x00000006ff037219 */ /* 0x010fc80000011603 */
[----:B------:R-:W-:Y:S02]  /*12b0*/  SEL R3, R20, R3, !P0 ;  /* 0x0000000314037207 */ /* 0x000fe40004000000 */
[----:B---3--:R-:W-:-:S04]  /*12c0*/  ISETP.NE.AND P1, PT, R7, 0x1, PT ;  /* 0x000000010700780c */ /* 0x008fc80003f25270 */
[----:B------:R-:W-:-:S05]  /*12d0*/  SEL R4, R21, R4, !P1 ;  /* 0x0000000415047207 */ /* 0x000fca0004800000 */
[----:B------:R-:W-:Y:S02]  /*12e0*/  IMAD.IADD R5, R3, 0x1, -R4 ;  /* 0x0000000103057824 */ /* 0x000fe400078e0a04 */
[----:B------:R-:W-:Y:S02]  /*12f0*/  IMAD.IADD R3, R4, 0x1, -R3 ;  /* 0x0000000104037824 */ /* 0x000fe400078e0a03 */
[----:B------:R-:W-:Y:S02]  /*1300*/  IMAD R21, R5, R7, R21 ;  /* 0x0000000705157224 */ /* 0x000fe400078e0215 */
[----:B------:R-:W-:-:S07]  /*1310*/  IMAD R20, R3, R2, R20 ;  /* 0x0000000203147224 */ /* 0x000fce00078e0214 */
.L_x_16:
[----:B------:R-:W-:Y:S01]  /*1320*/  BAR.SYNC.DEFER_BLOCKING 0x0 ;  /* 0x0000000000007b1d */ /* 0x000fe20000010000 */
[----:B------:R-:W-:Y:S01]  /*1330*/  UISETP.NE.AND UP1, UPT, UR8, 0x2, UPT ;  /* 0x000000020800788c */ /* 0x000fe2000bf25270 */
[----:B------:R-:W-:Y:S02]  /*1340*/  ISETP.NE.OR P5, PT, R0, 0x2, !P5 ;  /* 0x000000020000780c */ /* 0x000fe40006fa5670 */
[----:B------:R-:W-:-:S06]  /*1350*/  LOP3.LUT R2, R70, 0x1f, RZ, 0xc0, !PT ;  /* 0x0000001f46027812 */ /* 0x000fcc00078ec0ff */
[----:B------:R-:W-:Y:S05]  /*1360*/  BRA.U UP1, `(.L_x_17) ;  /* 0x0000001101307547 */ /* 0x000fea000b800000 */
[----:B------:R-:W1:Y:S01]  /*1370*/  LDCU UR13, c[0x0][0x38c] ;  /* 0x00007180ff0d77ac */ /* 0x000e620008000800 */
[----:B------:R-:W2:Y:S01]  /*1380*/  LDC R8, c[0x0][0x370] ;  /* 0x0000dc00ff087b82 */ /* 0x000ea20000000800 */
[----:B------:R-:W-:Y:S01]  /*1390*/  PLOP3.LUT P1, PT, PT, PT, UP2, 0x80, 0x8 ;  /* 0x000000000008781c */ /* 0x000fe20003f2f028 */
[----:B------:R-:W-:Y:S01]  /*13a0*/  IMAD.MOV.U32 R15, RZ, RZ, 0x1 ;  /* 0x00000001ff0f7424 */ /* 0x000fe200078e00ff */
[----:B------:R-:W-:Y:S01]  /*13b0*/  ISETP.EQ.OR P4, PT, R2, RZ, P5 ;  /* 0x000000ff0200720c */ /* 0x000fe20002f82670 */
[----:B------:R-:W-:Y:S01]  /*13c0*/  IMAD.MOV.U32 R14, RZ, RZ, RZ ;  /* 0x000000ffff0e7224 */ /* 0x000fe200078e00ff */
[----:B------:R-:W-:Y:S02]  /*13d0*/  PLOP3.LUT P1, PT, P1, PT, PT, 0x8, 0x80 ;  /* 0x000000000080781c */ /* 0x000fe40000f2e170 */
[----:B------:R-:W-:Y:S01]  /*13e0*/  CS2R R12, SRZ ;  /* 0x00000000000c7805 */ /* 0x000fe2000001ff00 */
[----:B------:R-:W-:Y:S01]  /*13f0*/  IMAD.MOV.U32 R11, RZ, RZ, 0x1 ;  /* 0x00000001ff0b7424 */ /* 0x000fe200078e00ff */
[----:B------:R-:W4:Y:S01]  /*1400*/  LDC R0, c[0x0][0x374] ;  /* 0x0000dd00ff007b82 */ /* 0x000f220000000800 */
[----:B------:R-:W2:Y:S01]  /*1410*/  LDCU.64 UR22, c[0x0][0x348] ;  /* 0x00006900ff1677ac */ /* 0x000ea20008000a00 */
[----:B------:R-:W-:Y:S01]  /*1420*/  UMOV UR6, URZ ;  /* 0x000000ff00067c82 */ /* 0x000fe20008000000 */
[----:B-1----:R-:W-:-:S04]  /*1430*/  UIADD3 UR5, UPT, UPT, UR13, 0x3f, URZ ;  /* 0x0000003f0d057890 */ /* 0x002fc8000fffe0ff */
[----:B------:R-:W-:-:S04]  /*1440*/  USHF.R.S32.HI UR4, URZ, 0x1f, UR5 ;  /* 0x0000001fff047899 */ /* 0x000fc80008011405 */
[----:B------:R-:W-:-:S04]  /*1450*/  ULEA.HI UR4, UR4, UR5, URZ, 0x6 ;  /* 0x0000000504047291 */ /* 0x000fc8000f8f30ff */
[----:B------:R-:W-:Y:S02]  /*1460*/  USHF.R.S32.HI UR15, URZ, 0x6, UR4 ;  /* 0x00000006ff0f7899 */ /* 0x000fe40008011404 */
[----:B------:R-:W-:Y:S02]  /*1470*/  UIADD3 UR4, UPT, UPT, UR13, -0x1, URZ ;  /* 0xffffffff0d047890 */ /* 0x000fe4000fffe0ff */
[----:B------:R-:W-:Y:S02]  /*1480*/  UISETP.LT.U32.AND UP0, UPT, UR15, 0x3, UPT ;  /* 0x000000030f00788c */ /* 0x000fe4000bf01070 */
[----:B------:R-:W-:Y:S02]  /*1490*/  UISETP.GE.U32.AND UP1, UPT, UR4, -0x7f, UPT ;  /* 0xffffff810400788c */ /* 0x000fe4000bf26070 */
[----:B------:R-:W-:Y:S02]  /*14a0*/  USEL UR14, UR15, 0x3, UP0 ;  /* 0x000000030f0e7887 */ /* 0x000fe40008000000 */
[----:B------:R-:W-:-:S02]  /*14b0*/  UIADD3 UR13, UPT, UPT, UR13, 0x7e, URZ ;  /* 0x0000007e0d0d7890 */ /* 0x000fc4000fffe0ff */
[----:B------:R-:W-:Y:S02]  /*14c0*/  UIADD3 UR5, UPT, UPT, UR14, -0x1, URZ ;  /* 0xffffffff0e057890 */ /* 0x000fe4000fffe0ff */
[----:B------:R-:W-:-:S03]  /*14d0*/  UIADD3 UR7, UPT, UPT, UR15, -UR14, URZ ;  /* 0x8000000e0f077290 */ /* 0x000fc6000fffe0ff */
[----:B------:R-:W-:-:S04]  /*14e0*/  @UP1 UIADD3 UR5, UPT, UPT, UR14, URZ, URZ ;  /* 0x000000ff0e051290 */ /* 0x000fc8000fffe0ff */
[----:B--2---:R-:W-:-:S12]  /*14f0*/  UIADD3 UR5, UPT, UPT, UR5, 0x1, URZ ;  /* 0x0000000105057890 */ /* 0x004fd8000fffe0ff */
.L_x_35:
[----:B------:R-:W-:Y:S01]  /*1500*/  UISETP.NE.AND UP0, UPT, UR37, URZ, UPT ;  /* 0x000000ff2500728c */ /* 0x000fe2000bf05270 */
[----:B------:R-:W1:Y:S08]  /*1510*/  S2UR UR37, SR_CgaCtaId ;  /* 0x00000000002579c3 */ /* 0x000e700000008800 */
[----:B------:R-:W-:Y:S05]  /*1520*/  BRA.U UP0, `(.L_x_18) ;  /* 0x0000000100347547 */ /* 0x000fea000b800000 */
[----:B------:R-:W2:Y:S01]  /*1530*/  S2R R2, SR_CgaCtaId ;  /* 0x0000000000027919 */ /* 0x000ea20000008800 */
[----:B------:R-:W-:-:S04]  /*1540*/  MOV R3, 0x400 ;  /* 0x0000040000037802 */ /* 0x000fc80000000f00 */
[----:B--2---:R-:W-:Y:S02]  /*1550*/  LEA R2, R2, R3, 0x18 ;  /* 0x0000000302027211 */ /* 0x004fe400078ec0ff */
[----:B------:R-:W-:-:S03]  /*1560*/  SHF.L.U32 R3, R11, 0x1f, RZ ;  /* 0x0000001f0b037819 */ /* 0x000fc600000006ff */
[----:B------:R-:W-:-:S04]  /*1570*/  IMAD R2, R12, 0x8, R2 ;  /* 0x000000080c027824 */ /* 0x000fc800078e0202 */
[----:B------:R-:W2:Y:S02]  /*1580*/  SYNCS.PHASECHK.TRANS64.TRYWAIT P0, [R2+URZ+0xe0], R3 ;  /* 0x0000e003020075a7 */ /* 0x000ea400080011ff */
[----:B--2---:R-:W-:Y:S05]  /*1590*/  @!P0 BRA `(.L_x_19) ;  /* 0x0000005400c48947 */ /* 0x004fea0003800000 */
.L_x_114:
[----:B------:R-:W-:Y:S01]  /*15a0*/  VIADD R12, R12, 0x1 ;  /* 0x000000010c0c7836 */ /* 0x000fe20000000000 */
[----:B------:R2:W-:Y:S04]  /*15b0*/  SYNCS.ARRIVE.TRANS64.A1T0 RZ, [R2+URZ+0xd0], RZ ;  /* 0x0000d0ff02ff79a7 */ /* 0x0005e800081000ff */
[----:B------:R-:W-:-:S04]  /*15c0*/  ISETP.NE.AND P0, PT, R12, 0x2, PT ;  /* 0x000000020c00780c */ /* 0x000fc80003f05270 */
[----:B------:R-:W-:Y:S02]  /*15d0*/  SEL R12, R12, RZ, P0 ;  /* 0x000000ff0c0c7207 */ /* 0x000fe40000000000 */
[----:B--2---:R-:W-:-:S04]  /*15e0*/  SEL R2, RZ, 0x1, P0 ;  /* 0x00000001ff027807 */ /* 0x004fc80000000000 */
[----:B------:R-:W-:-:S07]  /*15f0*/  LOP3.LUT R11, R11, R2, RZ, 0x3c, !PT ;  /* 0x000000020b0b7212 */ /* 0x000fce00078e3cff */
.L_x_18:
[----:B------:R-:W-:Y:S01]  /*1600*/  UMOV UR4, 0x400 ;  /* 0x0000040000047882 */ /* 0x000fe20000000000 */
[----:B------:R-:W-:Y:S01]  /*1610*/  SHF.L.U32 R2, R15, 0x1f, RZ ;  /* 0x0000001f0f027819 */ /* 0x000fe200000006ff */
[----:B-1----:R-:W-:Y:S01]  /*1620*/  ULEA UR4, UR37, UR4, 0x18 ;  /* 0x0000000425047291 */ /* 0x002fe2000f8ec0ff */
[----:B------:R-:W-:Y:S01]  /*1630*/  R2UR UR35, R21 ;  /* 0x00000000152372ca */ /* 0x000fe200000e0000 */
[----:B------:R-:W-:Y:S01]  /*1640*/  UISETP.GE.U32.AND UP0, UPT, UR13, 0x7f, UPT ;  /* 0x0000007f0d00788c */ /* 0x000fe2000bf06070 */
[----:B------:R-:W-:Y:S01]  /*1650*/  R2UR UR11, R20 ;  /* 0x00000000140b72ca */ /* 0x000fe200000e0000 */
[----:B------:R-:W-:Y:S01]  /*1660*/  ULEA UR8, UR6, UR4, 0x3 ;  /* 0x0000000406087291 */ /* 0x000fe2000f8e18ff */
[----:B------:R-:W-:-:S08]  /*1670*/  UMOV UR24, URZ ;  /* 0x000000ff00187c82 */ /* 0x000fd00008000000 */
[----:B------:R1:W2:Y:S01]  /*1680*/  SYNCS.PHASECHK.TRANS64.TRYWAIT P0, [UR8+0x18], R2 ;  /* 0x00001802ff0075a7 */ /* 0x0002a20008001108 */
[----:B------:R-:W-:Y:S02]  /*1690*/  USHF.L.U32 UR35, UR35, 0x6, URZ ;  /* 0x0000000623237899 */ /* 0x000fe400080006ff */
[----:B------:R-:W-:Y:S01]  /*16a0*/  USHF.L.U32 UR11, UR11, 0x6, URZ ;  /* 0x000000060b0b7899 */ /* 0x000fe200080006ff */
[----:B------:R-:W-:Y:S11]  /*16b0*/  BRA.U !UP0, `(.L_x_20) ;  /* 0x0000000108a47547 */ /* 0x000ff6000b800000 */
[----:B------:R-:W-:Y:S01]  /*16c0*/  UMOV UR16, URZ ;  /* 0x000000ff00107c82 */ /* 0x000fe20008000000 */
[----:B------:R-:W-:-:S05]  /*16d0*/  UMOV UR17, UR6 ;  /* 0x0000000600117c82 */ /* 0x000fca0008000000 */
.L_x_25:
[----:B-1----:R-:W-:Y:S01]  /*16e0*/  ULEA UR33, UR17, UR4, 0x3 ;  /* 0x0000000411217291 */ /* 0x002fe2000f8e18ff */
[----:B--2---:R-:W-:Y:S01]  /*16f0*/  @!P5 MOV R3, 0x4000 ;  /* 0x000040000003d802 */ /* 0x004fe20000000f00 */
[----:B--2---:R-:W-:Y:S10]  /*1700*/  @P0 BRA `(.L_x_21) ;  /* 0x00000000000c0947 */ /* 0x004ff40003800000 */
[----:B------:R-:W-:-:S04]  /*1710*/  SHF.L.U32 R4, R15, 0x1f, RZ ;  /* 0x0000001f0f047819 */ /* 0x000fc800000006ff */
[----:B------:R-:W2:Y:S02]  /*1720*/  SYNCS.PHASECHK.TRANS64.TRYWAIT P0, [UR33+0x18], R4 ;  /* 0x00001804ff0075a7 */ /* 0x000ea40008001121 */
[----:B--2---:R-:W-:Y:S05]  /*1730*/  @!P0 BRA `(.L_x_22) ;  /* 0x0000005400708947 */ /* 0x004fea0003800000 */
.L_x_21:
[----:B------:R2:W-:Y:S01]  /*1740*/  @!P5 SYNCS.ARRIVE.TRANS64 RZ, [UR33], R3 ;  /* 0x00000003ffffd9a7 */ /* 0x0005e20008000021 */
[----:B------:R-:W-:Y:S04]  /*1750*/  BSSY.RECONVERGENT B0, `(.L_x_23) ;  /* 0x0000003000007945 */ /* 0x000fe80003800200 */
[----:B------:R-:W-:Y:S05]  /*1760*/  @P4 BRA `(.L_x_24) ;  /* 0x0000000000044947 */ /* 0x000fea0003800000 */
[----:B------:R-:W-:Y:S05]  /*1770*/  BPT.TRAP 0x1 ;  /* 0x000000040000795c */ /* 0x000fea0000300000 */
.L_x_24:
[----:B------:R-:W-:Y:S05]  /*1780*/  BSYNC.RECONVERGENT B0 ;  /* 0x0000000000007941 */ /* 0x000fea0003800200 */
.L_x_23:
[----:B------:R-:W-:Y:S02]  /*1790*/  UIADD3 UR6, UPT, UPT, UR17, 0x1, URZ ;  /* 0x0000000111067890 */ /* 0x000fe4000fffe0ff */
[----:B------:R-:W-:Y:S02]  /*17a0*/  UIADD3 UR26, UP1, UPT, UR22, 0x80, URZ ;  /* 0x00000080161a7890 */ /* 0x000fe4000ff3e0ff */
[----:B------:R-:W-:Y:S02]  /*17b0*/  UISETP.NE.AND UP0, UPT, UR6, 0x3, UPT ;  /* 0x000000030600788c */ /* 0x000fe4000bf05270 */
[----:B------:R-:W-:Y:S02]  /*17c0*/  USHF.L.U32 UR34, UR16, 0x6, URZ ;  /* 0x0000000610227899 */ /* 0x000fe400080006ff */
[----:B------:R-:W-:Y:S02]  /*17d0*/  USEL UR9, URZ, 0x1, UP0 ;  /* 0x00000001ff097887 */ /* 0x000fe40008000000 */
[----:B------:R-:W-:-:S02]  /*17e0*/  USEL UR6, UR6, URZ, UP0 ;  /* 0x000000ff06067287 */ /* 0x000fc40008000000 */
[----:B------:R-:W-:Y:S02]  /*17f0*/  UIADD3 UR20, UP0, UPT, UR22, 0x180, URZ ;  /* 0x0000018016147890 */ /* 0x000fe4000ff1e0ff */
[----:B------:R-:W-:Y:S01]  /*1800*/  ULEA UR8, UR6, UR4, 0x3 ;  /* 0x0000000406087291 */ /* 0x000fe2000f8e18ff */
[----:B------:R-:W-:Y:S01]  /*1810*/  LOP3.LUT R15, R15, UR9, RZ, 0x3c, !PT ;  /* 0x000000090f0f7c12 */ /* 0x000fe2000f8e3cff */
[----:B------:R-:W-:Y:S02]  /*1820*/  UIADD3.X UR27, UPT, UPT, URZ, UR23, URZ, UP1, !UPT ;  /* 0x00000017ff1b7290 */ /* 0x000fe40008ffe4ff */
[----:B------:R-:W-:Y:S01]  /*1830*/  UIADD3.X UR21, UPT, UPT, URZ, UR23, URZ, UP0, !UPT ;  /* 0x00000017ff157290 */ /* 0x000fe200087fe4ff */
[----:B-1----:R-:W-:Y:S01]  /*1840*/  SHF.L.U32 R2, R15, 0x1f, RZ ;  /* 0x0000001f0f027819 */ /* 0x002fe200000006ff */
[----:B------:R-:W-:Y:S01]  /*1850*/  UMOV UR18, 0x0 ;  /* 0x0000000000127882 */ /* 0x000fe20000000000 */
[----:B------:R-:W-:Y:S01]  /*1860*/  UMOV UR19, 0x10000000 ;  /* 0x1000000000137882 */ /* 0x000fe20000000000 */
[----:B------:R-:W-:Y:S01]  /*1870*/  UMOV UR12, UR36 ;  /* 0x00000024000c7c82 */ /* 0x000fe20008000000 */
[----:B------:R1:W1:Y:S01]  /*1880*/  SYNCS.PHASECHK.TRANS64.TRYWAIT P0, [UR8+0x18], R2 ;  /* 0x00001802ff0075a7 */ /* 0x0002620008001108 */
[----:B------:R-:W-:Y:S01]  /*1890*/  ULEA UR8, UR17, UR4, 0xd ;  /* 0x0000000411087291 */ /* 0x000fe2000f8e68ff */
[----:B------:R-:W-:Y:S01]  /*18a0*/  UMOV UR9, UR33 ;  /* 0x0000002100097c82 */ /* 0x000fe20008000000 */
[----:B------:R-:W-:-:S02]  /*18b0*/  UMOV UR10, UR34 ;  /* 0x00000022000a7c82 */ /* 0x000fc40008000000 */
[----:B------:R-:W-:Y:S02]  /*18c0*/  UIADD3 UR32, UPT, UPT, UR8, 0x3400, URZ ;  /* 0x0000340008207890 */ /* 0x000fe4000fffe0ff */
[----:B------:R-:W-:Y:S02]  /*18d0*/  UIADD3 UR8, UPT, UPT, UR8, 0x9400, URZ ;  /* 0x0000940008087890 */ /* 0x000fe4000fffe0ff */
[----:B------:R-:W-:Y:S01]  /*18e0*/  UIADD3 UR16, UPT, UPT, UR16, 0x1, URZ ;  /* 0x0000000110107890 */ /* 0x000fe2000fffe0ff */
[----:B------:R-:W-:Y:S01]  /*18f0*/  UMOV UR24, UR5 ;  /* 0x0000000500187c82 */ /* 0x000fe20008000000 */
[----:B------:R-:W-:Y:S02]  /*1900*/  UMOV UR17, UR6 ;  /* 0x0000000600117c82 */ /* 0x000fe40008000000 */
[----:B------:R-:W-:Y:S01]  /*1910*/  UISETP.NE.AND UP0, UPT, UR16, UR5, UPT ;  /* 0x000000051000728c */ /* 0x000fe2000bf05270 */
[----:B------:R1:W-:Y:S02]  /*1920*/  UTMALDG.3D [UR32], [UR26], desc[UR18] ;  /* 0x000012201a0075b4 */ /* 0x0003e40008011000 */
[----:B------:R1:W-:Y:S06]  /*1930*/  UTMALDG.3D [UR8], [UR20], desc[UR18] ;  /* 0x00001208140075b4 */ /* 0x0003ec0008011000 */
[----:B------:R-:W-:Y:S05]  /*1940*/  BRA.U UP0, `(.L_x_25) ;  /* 0xfffffffd00647547 */ /* 0x000fea000b83ffff */
.L_x_20:
[----:B-1----:R-:W-:Y:S01]  /*1950*/  ULEA UR8, UR6, UR4, 0x3 ;  /* 0x0000000406087291 */ /* 0x002fe2000f8e18ff */
[----:B------:R-:W-:Y:S01]  /*1960*/  SHF.L.U32 R2, R15, 0x1f, RZ ;  /* 0x0000001f0f027819 */ /* 0x000fe200000006ff */
[----:B------:R-:W-:Y:S01]  /*1970*/  @!P1 SYNCS.ARRIVE.TRANS64.A1T0 RZ, [UR4+0x68], RZ ;  /* 0x000068ffffff99a7 */ /* 0x000fe20008100004 */
[----:B------:R-:W-:-:S06]  /*1980*/  UISETP.GT.AND UP0, UPT, UR15, UR14, UPT ;  /* 0x0000000e0f00728c */ /* 0x000fcc000bf04270 */
[----:B--2---:R1:W2:Y:S03]  /*1990*/  SYNCS.PHASECHK.TRANS64.TRYWAIT P0, [UR8+0x18], R2 ;  /* 0x00001802ff0075a7 */ /* 0x0042a60008001108 */
[----:B------:R-:W-:Y:S05]  /*19a0*/  BRA.U !UP0, `(.L_x_26) ;  /* 0x0000000108a87547 */ /* 0x000fea000b800000 */
[----:B------:R-:W-:Y:S01]  /*19b0*/  UIADD3 UR21, UPT, UPT, UR7, UR24, URZ ;  /* 0x0000001807157290 */ /* 0x000fe2000fffe0ff */
[----:B------:R-:W-:-:S11]  /*19c0*/  UMOV UR25, UR6 ;  /* 0x0000000600197c82 */ /* 0x000fd60008000000 */
.L_x_31:
[----:B-1----:R-:W-:Y:S01]  /*19d0*/  ULEA UR17, UR25, UR4, 0x3 ;  /* 0x0000000419117291 */ /* 0x002fe2000f8e18ff */
[----:B--2---:R-:W-:Y:S01]  /*19e0*/  @!P5 MOV R3, 0x4000 ;  /* 0x000040000003d802 */ /* 0x004fe20000000f00 */
[----:B--2---:R-:W-:Y:S10]  /*19f0*/  @P0 BRA `(.L_x_27) ;  /* 0x00000000000c0947 */ /* 0x004ff40003800000 */
[----:B------:R-:W-:-:S04]  /*1a00*/  SHF.L.U32 R4, R15, 0x1f, RZ ;  /* 0x0000001f0f047819 */ /* 0x000fc800000006ff */
[----:B------:R-:W2:Y:S02]  /*1a10*/  SYNCS.PHASECHK.TRANS64.TRYWAIT P0, [UR17+0x18], R4 ;  /* 0x00001804ff0075a7 */ /* 0x000ea40008001111 */
[----:B--2---:R-:W-:Y:S05]  /*1a20*/  @!P0 BRA `(.L_x_28) ;  /* 0x0000005000cc8947 */ /* 0x004fea0003800000 */
.L_x_27:
[----:B------:R2:W-:Y:S01]  /*1a30*/  @!P5 SYNCS.ARRIVE.TRANS64 RZ, [UR17], R3 ;  /* 0x00000003ffffd9a7 */ /* 0x0005e20008000011 */
[----:B------:R-:W-:Y:S04]  /*1a40*/  BSSY.RECONVERGENT B0, `(.L_x_29) ;  /* 0x0000003000007945 */ /* 0x000fe80003800200 */
[----:B------:R-:W-:Y:S05]  /*1a50*/  @P4 BRA `(.L_x_30) ;  /* 0x0000000000044947 */ /* 0x000fea0003800000 */
[----:B------:R-:W-:Y:S05]  /*1a60*/  BPT.TRAP 0x1 ;  /* 0x000000040000795c */ /* 0x000fea0000300000 */
.L_x_30:
[----:B------:R-:W-:Y:S05]  /*1a70*/  BSYNC.RECONVERGENT B0 ;  /* 0x0000000000007941 */ /* 0x000fea0003800200 */
.L_x_29:
        /* <DEDUP_REMOVED lines=20> */
[----:B------:R-:W-:Y:S01]  /*1bc0*/  UIADD3 UR8, UPT, UPT, UR8, 0x9400, URZ ;  /* 0x0000940008087890 */ /* 0x000fe2000fffe0ff */
[----:B------:R-:W-:Y:S01]  /*1bd0*/  UMOV UR9, UR17 ;  /* 0x0000001100097c82 */ /* 0x000fe20008000000 */
[----:B------:R-:W-:Y:S01]  /*1be0*/  UMOV UR10, UR18 ;  /* 0x00000012000a7c82 */ /* 0x000fe20008000000 */
[----:B------:R-:W-:Y:S01]  /*1bf0*/  UIADD3 UR24, UPT, UPT, UR24, 0x1, URZ ;  /* 0x0000000118187890 */ /* 0x000fe2000fffe0ff */
[----:B------:R-:W-:-:S03]  /*1c00*/  UMOV UR25, UR6 ;  /* 0x0000000600197c82 */ /* 0x000fc60008000000 */
[----:B------:R1:W-:Y:S01]  /*1c10*/  UTMALDG.3D [UR16], [UR30], desc[UR26] ;  /* 0x00001a101e0075b4 */ /* 0x0003e20008011000 */
[----:B------:R-:W-:Y:S01]  /*1c20*/  UISETP.NE.AND UP0, UPT, UR24, UR21, UPT ;  /* 0x000000151800728c */ /* 0x000fe2000bf05270 */
[----:B------:R1:W-:Y:S08]  /*1c30*/  UTMALDG.3D [UR8], [UR28], desc[UR26] ;  /* 0x00001a081c0075b4 */ /* 0x0003f00008011000 */
[----:B------:R-:W-:Y:S05]  /*1c40*/  BRA.U UP0, `(.L_x_31) ;  /* 0xfffffffd00607547 */ /* 0x000fea000b83ffff */
.L_x_26:
[C---:B-1----:R-:W-:Y:S01]  /*1c50*/  LEA R2, R14.reuse, UR4, 0x3 ;  /* 0x000000040e027c11 */ /* 0x042fe2000f8e18ff */
[----:B------:R-:W-:Y:S01]  /*1c60*/  NOP ;  /* 0x0000000000007918 */ /* 0x000fe20000000000 */
[----:B--2---:R-:W-:Y:S02]  /*1c70*/  SHF.L.U32 R3, R13, 0x1f, RZ ;  /* 0x0000001f0d037819 */ /* 0x004fe400000006ff */
[----:B------:R-:W-:Y:S02]  /*1c80*/  LEA R4, R14, UR4, 0x4 ;  /* 0x000000040e047c11 */ /* 0x000fe4000f8e20ff */
[----:B------:R-:W1:Y:S02]  /*1c90*/  SYNCS.PHASECHK.TRANS64.TRYWAIT P0, [R2+URZ+0x70], R3 ;  /* 0x00007003020075a7 */ /* 0x000e6400080011ff */
[----:B-1----:R-:W-:Y:S05]  /*1ca0*/  @!P0 BRA `(.L_x_32) ;  /* 0x0000005000448947 */ /* 0x002fea0003800000 */
.L_x_117:
[----:B------:R-:W2:Y:S01]  /*1cb0*/  LDS.128 R4, [R4+0x100] ;  /* 0x0001000004047984 */ /* 0x000ea20000000c00 */
[----:B---3--:R-:W-:Y:S01]  /*1cc0*/  ISETP.GE.AND P0, PT, R26, 0x1, PT ;  /* 0x000000011a00780c */ /* 0x008fe20003f06270 */
[----:B-1----:R-:W-:Y:S01]  /*1cd0*/  VIADD R2, R2, 0x80 ;  /* 0x0000008002027836 */ /* 0x002fe20000000000 */
[----:B------:R-:W-:Y:S01]  /*1ce0*/  @!PT LDS RZ, [RZ] ;  /* 0x00000000fffff984 */ /* 0x000fe20000000800 */
[----:B------:R-:W-:Y:S01]  /*1cf0*/  @!PT LDS RZ, [RZ] ;  /* 0x00000000fffff984 */ /* 0x000fe20000000800 */
[----:B------:R-:W-:Y:S01]  /*1d00*/  @!PT LDS RZ, [RZ] ;  /* 0x00000000fffff984 */ /* 0x000fe20000000800 */
[----:B------:R-:W-:Y:S01]  /*1d10*/  @!PT LDS RZ, [RZ] ;  /* 0x00000000fffff984 */ /* 0x000fe20000000800 */
[----:B------:R1:W-:Y:S06]  /*1d20*/  MEMBAR.ALL.CTA ;  /* 0x0000000000007992 */ /* 0x0003ec0000008000 */
[----:B-1----:R-:W1:Y:S01]  /*1d30*/  FENCE.VIEW.ASYNC.S ;  /* 0x00000000000073c6 */ /* 0x002e620000000000 */
[----:B------:R-:W-:-:S04]  /*1d40*/  PRMT R2, RZ, 0x654, R2 ;  /* 0x00000654ff027816 */ /* 0x000fc80000000002 */
[----:B-1----:R1:W-:Y:S01]  /*1d50*/  SYNCS.ARRIVE.TRANS64.RED.A1T0 RZ, [R2+URZ], RZ ;  /* 0x000000ff02ff79a7 */ /* 0x0023e200081004ff */
[----:B--2---:R-:W-:-:S13]  /*1d60*/  LOP3.LUT P2, RZ, R6, 0x1, RZ, 0xc0, !PT ;  /* 0x0000000106ff7812 */ /* 0x004fda000784c0ff */
[----:B------:R-:W-:Y:S01]  /*1d70*/  @P2 SHF.R.U32.HI R3, RZ, 0x10, R5 ;  /* 0x00000010ff032819 */ /* 0x000fe20000011605 */
[----:B------:R-:W-:Y:S01]  /*1d80*/  VOTEU.ANY UP0, P2 ;  /* 0x0000000000ff7886 */ /* 0x000fe20001000100 */
[----:B------:R-:W-:Y:S02]  /*1d90*/  @P2 MOV R10, R4 ;  /* 0x00000004000a2202 */ /* 0x000fe40000000f00 */
[----:B------:R-:W-:Y:S02]  /*1da0*/  @P2 R2UR.BROADCAST UR8, R3 ;  /* 0x00000000030822ca */ /* 0x000fe400008e0000 */
[----:B------:R-:W-:-:S11]  /*1db0*/  @P2 LOP3.LUT R9, R5, 0xffff, RZ, 0xc0, !PT ;  /* 0x0000ffff05092812 */ /* 0x000fd600078ec0ff */
[----:B------:R-:W-:Y:S01]  /*1dc0*/  @UP0 UMOV UR36, UR8 ;  /* 0x0000000800240c82 */ /* 0x000fe20008000000 */
[----:B-1----:R-:W-:Y:S05]  /*1dd0*/  @!P0 BRA `(.L_x_33) ;  /* 0x0000000000b88947 */ /* 0x002fea0003800000 */
[----:B------:R-:W4:Y:S01]  /*1de0*/  LDC.64 R4, c[0x0][0xb18] ;  /* 0x0002c600ff047b82 */ /* 0x000f220000000a00 */
[----:B------:R-:W-:-:S07]  /*1df0*/  ISETP.NE.AND P3, PT, R26, 0x1, PT ;  /* 0x000000011a00780c */ /* 0x000fce0003f65270 */
[----:B------:R-:W1:Y:S08]  /*1e00*/  LDC.64 R6, c[0x0][0xb10] ;  /* 0x0002c400ff067b82 */ /* 0x000e700000000a00 */
[----:B------:R-:W2:Y:S08]  /*1e10*/  LDC R16, c[0x0][0xb20] ;  /* 0x0002c800ff107b82 */ /* 0x000eb00000000800 */
[----:B------:R-:W3:Y:S01]  /*1e20*/  LDC R17, c[0x0][0xb0c] ;  /* 0x0002c300ff117b82 */ /* 0x000ee20000000800 */
[----:B----4-:R-:W-:Y:S01]  /*1e30*/  IMAD.HI.U32 R19, R0, R5, RZ ;  /* 0x0000000500137227 */ /* 0x010fe200078e00ff */
[----:B------:R-:W-:-:S03]  /*1e40*/  ISETP.NE.AND P0, PT, R4, 0x1, PT ;  /* 0x000000010400780c */ /* 0x000fc60003f05270 */
[----:B------:R-:W-:-:S03]  /*1e50*/  IMAD.HI.U32 R5, R9, R5, RZ ;  /* 0x0000000509057227 */ /* 0x000fc600078e00ff */
[----:B------:R-:W4:Y:S01]  /*1e60*/  LDC.64 R2, c[0x0][0xb28] ;  /* 0x0002ca00ff027b82 */ /* 0x000f220000000a00 */
[----:B-1----:R-:W-:-:S04]  /*1e70*/  IMAD.HI.U32 R20, R8, R6, RZ ;  /* 0x0000000608147227 */ /* 0x002fc800078e00ff */
[----:B------:R-:W-:Y:S01]  /*1e80*/  IMAD.HI.U32 R21, R10, R6, RZ ;  /* 0x000000060a157227 */ /* 0x000fe200078e00ff */
[----:B------:R-:W-:Y:S02]  /*1e90*/  SHF.R.U32.HI R20, RZ, R7, R20 ;  /* 0x00000007ff147219 */ /* 0x000fe40000011614 */
[-C--:B--2---:R-:W-:Y:S02]  /*1ea0*/  SHF.R.U32.HI R19, RZ, R16.reuse, R19 ;  /* 0x00000010ff137219 */ /* 0x084fe40000011613 */
[----:B------:R-:W-:Y:S02]  /*1eb0*/  SHF.R.U32.HI R5, RZ, R16, R5 ;  /* 0x00000010ff057219 */ /* 0x000fe40000011605 */
[----:B------:R-:W-:Y:S02]  /*1ec0*/  SEL R19, R0, R19, !P0 ;  /* 0x0000001300137207 */ /* 0x000fe40004000000 */
[----:B------:R-:W-:Y:S02]  /*1ed0*/  SHF.R.U32.HI R21, RZ, R7, R21 ;  /* 0x00000007ff157219 */ /* 0x000fe40000011615 */
[----:B---3--:R-:W-:-:S02]  /*1ee0*/  ISETP.NE.AND P1, PT, R17, 0x1, PT ;  /* 0x000000011100780c */ /* 0x008fc40003f25270 */
[----:B------:R-:W-:Y:S02]  /*1ef0*/  SEL R5, R9, R5, !P0 ;  /* 0x0000000509057207 */ /* 0x000fe40004000000 */
[----:B------:R-:W-:Y:S02]  /*1f00*/  SEL R20, R8, R20, !P1 ;  /* 0x0000001408147207 */ /* 0x000fe40004800000 */
[----:B------:R-:W-:Y:S01]  /*1f10*/  SEL R21, R10, R21, !P1 ;  /* 0x000000150a157207 */ /* 0x000fe20004800000 */
[----:B----4-:R-:W-:-:S04]  /*1f20*/  IMAD.HI.U32 R18, R19, R2, RZ ;  /* 0x0000000213127227 */ /* 0x010fc800078e00ff */
        /* <DEDUP_REMOVED lines=10> */
[----:B------:R-:W-:-:S04]  /*1fd0*/  @!P0 IMAD.HI.U32 R7, R21, R2, RZ ;  /* 0x0000000215078227 */ /* 0x000fc800078e00ff */
[----:B------:R-:W-:Y:S01]  /*1fe0*/  IMAD.MOV R2, RZ, RZ, -R6 ;  /* 0x000000ffff027224 */ /* 0x000fe200078e0a06 */
[----:B------:R-:W-:Y:S02]  /*1ff0*/  @!P0 SHF.R.U32.HI R3, RZ, R3, R7 ;  /* 0x00000003ff038219 */ /* 0x000fe40000011607 */
[----:B------:R-:W-:Y:S01]  /*2000*/  IADD3 R7, PT, PT, -R5, RZ, RZ ;  /* 0x000000ff05077210 */ /* 0x000fe20007ffe1ff */
[----:B------:R-:W-:Y:S01]  /*2010*/  IMAD R2, R26, R2, R5 ;  /* 0x000000021a027224 */ /* 0x000fe200078e0205 */
        /* <DEDUP_REMOVED lines=10> */
.L_x_33:
[----:B------:R-:W1:Y:S02]  /*20c0*/  LDCU UR8, c[0x0][0xb30] ;  /* 0x00016600ff0877ac */ /* 0x000e640008000800 */
[----:B-1----:R-:W-:-:S09]  /*20d0*/  UISETP.NE.AND UP0, UPT, UR8, 0x1, UPT ;  /* 0x000000010800788c */ /* 0x002fd2000bf05270 */
[----:B------:R-:W-:Y:S05]  /*20e0*/  BRA.U UP0, `(.L_x_34) ;  /* 0x0000000100407547 */ /* 0x000fea000b800000 */
[----:B------:R-:W1:Y:S08]  /*20f0*/  LDC.64 R4, c[0x0][0xb10] ;  /* 0x0002c400ff047b82 */ /* 0x000e700000000a00 */
[----:B------:R-:W2:Y:S08]  /*2100*/  LDC.64 R2, c[0x0][0xb18] ;  /* 0x0002c600ff027b82 */ /* 0x000eb00000000a00 */
[----:B------:R-:W3:Y:S08]  /*2110*/  LDC R6, c[0x0][0xb20] ;  /* 0x0002c800ff067b82 */ /* 0x000ef00000000800 */
[----:B------:R-:W4:Y:S01]  /*2120*/  LDC R7, c[0x0][0xb0c] ;  /* 0x0002c300ff077b82 */ /* 0x000f220000000800 */
[----:B-1----:R-:W-:-:S05]  /*2130*/  IMAD.HI.U32 R4, R10, R4, RZ ;  /* 0x000000040a047227 */ /* 0x002fca00078e00ff */
[----:B------:R-:W-:Y:S01]  /*2140*/  SHF.R.U32.HI R4, RZ, R5, R4 ;  /* 0x00000005ff047219 */ /* 0x000fe20000011604 */
[----:B--2---:R-:W-:Y:S01]  /*2150*/  IMAD.HI.U32 R3, R9, R3, RZ ;  /* 0x0000000309037227 */ /* 0x004fe200078e00ff */
[----:B------:R-:W-:-:S04]  /*2160*/  ISETP.NE.AND P0, PT, R2, 0x1, PT ;  /* 0x000000010200780c */ /* 0x000fc80003f05270 */
[----:B---3--:R-:W-:-:S04]  /*2170*/  SHF.R.U32.HI R3, RZ, R6, R3 ;  /* 0x00000006ff037219 */ /* 0x008fc80000011603 */
[----:B------:R-:W-:Y:S02]  /*2180*/  SEL R3, R9, R3, !P0 ;  /* 0x0000000309037207 */ /* 0x000fe40004000000 */
[----:B----4-:R-:W-:-:S04]  /*2190*/  ISETP.NE.AND P1, PT, R7, 0x1, PT ;  /* 0x000000010700780c */ /* 0x010fc80003f25270 */
[----:B------:R-:W-:-:S05]  /*21a0*/  SEL R4, R10, R4, !P1 ;  /* 0x000000040a047207 */ /* 0x000fca0004800000 */
[----:B------:R-:W-:Y:S02]  /*21b0*/  IMAD.IADD R5, R3, 0x1, -R4 ;  /* 0x0000000103057824 */ /* 0x000fe400078e0a04 */
[----:B------:R-:W-:Y:S02]  /*21c0*/  IMAD.IADD R3, R4, 0x1, -R3 ;  /* 0x0000000104037824 */ /* 0x000fe400078e0a03 */
[----:B------:R-:W-:Y:S02]  /*21d0*/  IMAD R10, R5, R7, R10 ;  /* 0x00000007050a7224 */ /* 0x000fe400078e020a */
[----:B------:R-:W-:-:S07]  /*21e0*/  IMAD R9, R3, R2, R9 ;  /* 0x0000000203097224 */ /* 0x000fce00078e0209 */
.L_x_34:
[----:B------:R-:W-:Y:S01]  /*21f0*/  VIADD R14, R14, 0x1 ;  /* 0x000000010e0e7836 */ /* 0x000fe20000000000 */
[----:B------:R-:W-:Y:S01]  /*2200*/  PLOP3.LUT P1, PT, PT, PT, PT, 0x80, 0x8 ;  /* 0x000000000008781c */ /* 0x000fe20003f2f070 */
[----:B------:R-:W-:Y:S02]  /*2210*/  IMAD.IADD R21, R10, 0x1, R59 ;  /* 0x000000010a157824 */ /* 0x000fe400078e023b */
[----:B------:R-:W-:Y:S01]  /*2220*/  IMAD.IADD R20, R9, 0x1, R58 ;  /* 0x0000000109147824 */ /* 0x000fe200078e023a */
[----:B------:R-:W-:-:S04]  /*2230*/  ISETP.NE.AND P0, PT, R14, 0x2, PT ;  /* 0x000000020e00780c */ /* 0x000fc80003f05270 */
[----:B------:R-:W-:Y:S02]  /*2240*/  SEL R2, RZ, 0x1, P0 ;  /* 0x00000001ff027807 */ /* 0x000fe40000000000 */
[----:B------:R-:W-:Y:S02]  /*2250*/  SEL R14, R14, RZ, P0 ;  /* 0x000000ff0e0e7207 */ /* 0x000fe40000000000 */
[----:B------:R-:W-:Y:S01]  /*2260*/  LOP3.LUT R13, R13, R2, RZ, 0x3c, !PT ;  /* 0x000000020d0d7212 */ /* 0x000fe200078e3cff */
[----:B------:R-:W-:Y:S06]  /*2270*/  @P2 BRA `(.L_x_35) ;  /* 0xfffffff000a02947 */ /* 0x000fec000383ffff */
[----:B------:R-:W-:Y:S01]  /*2280*/  UIADD3 UR4, UPT, UPT, UR4, 0x18, URZ ;  /* 0x0000001804047890 */ /* 0x000fe2000fffe0ff */
[----:B------:R-:W-:-:S03]  /*2290*/  SHF.L.U32 R2, R15, 0x1f, RZ ;  /* 0x0000001f0f027819 */ /* 0x000fc600000006ff */
[----:B------:R-:W-:-:S09]  /*22a0*/  ULEA UR5, UR6, UR4, 0x3 ;  /* 0x0000000406057291 */ /* 0x000fd2000f8e18ff */
[----:B------:R-:W1:Y:S02]  /*22b0*/  SYNCS.PHASECHK.TRANS64.TRYWAIT P0, [UR5], R2 ;  /* 0x00000002ff0075a7 */ /* 0x000e640008001105 */
[----:B-1----:R-:W-:Y:S05]  /*22c0*/  @!P0 BRA `(.L_x_36) ;  /* 0x0000004800d08947 */ /* 0x002fea0003800000 */
.L_x_119:
[----:B------:R-:W-:-:S04]  /*22d0*/  UIADD3 UR6, UPT, UPT, UR6, 0x1, URZ ;  /* 0x0000000106067890 */ /* 0x000fc8000fffe0ff */
[----:B------:R-:W-:-:S04]  /*22e0*/  UISETP.NE.AND UP0, UPT, UR6, 0x3, UPT ;  /* 0x000000030600788c */ /* 0x000fc8000bf05270 */
[----:B------:R-:W-:Y:S02]  /*22f0*/  USEL UR7, URZ, 0x1, UP0 ;  /* 0x00000001ff077887 */ /* 0x000fe40008000000 */
[----:B------:R-:W-:-:S04]  /*2300*/  USEL UR6, UR6, URZ, UP0 ;  /* 0x000000ff06067287 */ /* 0x000fc80008000000 */
[----:B------:R-:W-:Y:S01]  /*2310*/  ULEA UR5, UR6, UR4, 0x3 ;  /* 0x0000000406057291 */ /* 0x000fe2000f8e18ff */
[----:B------:R-:W-:-:S04]  /*2320*/  LOP3.LUT R15, R15, UR7, RZ, 0x3c, !PT ;  /* 0x000000070f0f7c12 */ /* 0x000fc8000f8e3cff */
[----:B-1----:R-:W-:-:S04]  /*2330*/  SHF.L.U32 R2, R15, 0x1f, RZ ;  /* 0x0000001f0f027819 */ /* 0x002fc800000006ff */
[----:B------:R-:W1:Y:S02]  /*2340*/  SYNCS.PHASECHK.TRANS64.TRYWAIT P0, [UR5], R2 ;  /* 0x00000002ff0075a7 */ /* 0x000e640008001105 */
[----:B-1----:R-:W-:Y:S05]  /*2350*/  @!P0 BRA `(.L_x_37) ;  /* 0x0000004800c48947 */ /* 0x002fea0003800000 */
.L_x_121:
[----:B------:R-:W-:-:S04]  /*2360*/  UIADD3 UR6, UPT, UPT, UR6, 0x1, URZ ;  /* 0x0000000106067890 */ /* 0x000fc8000fffe0ff */
[----:B------:R-:W-:-:S04]  /*2370*/  UISETP.NE.AND UP0, UPT, UR6, 0x3, UPT ;  /* 0x000000030600788c */ /* 0x000fc8000bf05270 */
[----:B------:R-:W-:Y:S02]  /*2380*/  USEL UR5, URZ, 0x1, UP0 ;  /* 0x00000001ff057887 */ /* 0x000fe40008000000 */
[----:B------:R-:W-:-:S04]  /*2390*/  USEL UR6, UR6, URZ, UP0 ;  /* 0x000000ff06067287 */ /* 0x000fc80008000000 */
[----:B------:R-:W-:Y:S01]  /*23a0*/  ULEA UR6, UR6, UR4, 0x3 ;  /* 0x0000000406067291 */ /* 0x000fe2000f8e18ff */
[----:B-1----:R-:W-:-:S04]  /*23b0*/  LOP3.LUT R2, R15, UR5, RZ, 0x3c, !PT ;  /* 0x000000050f027c12 */ /* 0x002fc8000f8e3cff */
[----:B------:R-:W-:Y:S01]  /*23c0*/  SHF.L.U32 R2, R2, 0x1f, RZ ;  /* 0x0000001f02027819 */ /* 0x000fe200000006ff */
[----:B----4-:R-:W-:-:S07]  /*23d0*/  IMAD.U32 R0, RZ, RZ, UR6 ;  /* 0x00000006ff007e24 */ /* 0x010fce000f8e00ff */
.L_x_38:
[----:B-1----:R1:W2:Y:S02]  /*23e0*/  SYNCS.PHASECHK.TRANS64.TRYWAIT P0, [R0+URZ], R2 ;  /* 0x00000002000075a7 */ /* 0x0022a400080011ff */
[----:B--2---:R-:W-:Y:S05]  /*23f0*/  @!P0 NANOSLEEP.SYNCS 0x989680 ;  /* 0x009896800000895d */ /* 0x004fea0003900000 */
[----:B------:R-:W2:Y:S02]  /*2400*/  @!P0 SYNCS.PHASECHK.TRANS64 P0, [R0+URZ], R2 ;  /* 0x00000002000085a7 */ /* 0x000ea400080010ff */
[----:B--2---:R-:W-:Y:S05]  /*2410*/  @P0 EXIT ;  /* 0x000000000000094d */ /* 0x004fea0003800000 */
[----:B------:R-:W-:Y:S05]  /*2420*/  BRA `(.L_x_38) ;  /* 0xfffffffc00ec7947 */ /* 0x000fea000383ffff */
.L_x_17:
[----:B------:R-:W-:-:S04]  /*2430*/  UISETP.NE.AND UP1, UPT, UR37, URZ, UPT ;  /* 0x000000ff2500728c */ /* 0x000fc8000bf25270 */
[----:B------:R-:W-:-:S09]  /*2440*/  UISETP.NE.OR UP1, UPT, UR8, 0x1, UP1 ;  /* 0x000000010800788c */ /* 0x000fd20008f25670 */
[----:B------:R-:W-:Y:S05]  /*2450*/  BRA.U UP1, `(.L_x_39) ;  /* 0x0000000501487547 */ /* 0x000fea000b800000 */
[----:B------:R-:W-:Y:S01]  /*2460*/  ISETP.NE.AND P2, PT, R2, RZ, PT ;  /* 0x000000ff0200720c */ /* 0x000fe20003f45270 */
[----:B------:R-:W-:Y:S01]  /*2470*/  IMAD.MOV.U32 R12, RZ, RZ, 0x1 ;  /* 0x00000001ff0c7424 */ /* 0x000fe200078e00ff */
[----:B------:R-:W-:Y:S02]  /*2480*/  CS2R R10, SRZ ;  /* 0x00000000000a7805 */ /* 0x000fe4000001ff00 */
[----:B------:R-:W-:Y:S01]  /*2490*/  CS2R R8, SRZ ;  /* 0x0000000000087805 */ /* 0x000fe2000001ff00 */
[----:B------:R-:W-:Y:S01]  /*24a0*/  UMOV UR4, 0x400 ;  /* 0x0000040000047882 */ /* 0x000fe20000000000 */
[----:B------:R-:W-:Y:S01]  /*24b0*/  UMOV UR6, URZ ;  /* 0x000000ff00067c82 */ /* 0x000fe20008000000 */
[----:B------:R-:W-:-:S12]  /*24c0*/  ULEA UR37, UR37, UR4, 0x18 ;  /* 0x0000000425257291 */ /* 0x000fd8000f8ec0ff */
.L_x_43:
[----:B------:R-:W-:Y:S02]  /*24d0*/  LEA R0, R8, UR37, 0x3 ;  /* 0x0000002508007c11 */ /* 0x000fe4000f8e18ff */
[----:B------:R-:W-:-:S03]  /*24e0*/  SHF.L.U32 R4, R9, 0x1f, RZ ;  /* 0x0000001f09047819 */ /* 0x000fc600000006ff */
[----:B------:R-:W-:Y:S01]  /*24f0*/  VIADD R5, R0, 0xe0 ;  /* 0x000000e000057836 */ /* 0x000fe20000000000 */
[----:B------:R-:W1:Y:S02]  /*2500*/  SYNCS.PHASECHK.TRANS64.TRYWAIT P0, [R0+URZ+0xd0], R4 ;  /* 0x0000d004000075a7 */ /* 0x000e6400080011ff */
[----:B-1----:R-:W-:Y:S05]  /*2510*/  @!P0 BRA `(.L_x_40) ;  /* 0x00000048006c8947 */ /* 0x002fea0003800000 */
.L_x_122:
[----:B------:R-:W-:Y:S01]  /*2520*/  ULEA UR5, UR6, UR37, 0x3 ;  /* 0x0000002506057291 */ /* 0x000fe2000f8e18ff */
[----:B-1----:R-:W-:Y:S01]  /*2530*/  PRMT R0, RZ, 0x654, R5 ;  /* 0x00000654ff007816 */ /* 0x002fe20000000005 */
[----:B------:R-:W-:Y:S01]  /*2540*/  @!P2 IMAD.MOV.U32 R4, RZ, RZ, 0x10 ;  /* 0x00000010ff04a424 */ /* 0x000fe200078e00ff */
[----:B------:R-:W-:Y:S01]  /*2550*/  SHF.L.U32 R5, R12, 0x1f, RZ ;  /* 0x0000001f0c057819 */ /* 0x000fe200000006ff */
[----:B------:R-:W-:Y:S01]  /*2560*/  UIADD3 UR4, UPT, UPT, UR5, 0x70, URZ ;  /* 0x0000007005047890 */ /* 0x000fe2000fffe0ff */
[----:B------:R1:W-:Y:S05]  /*2570*/  SYNCS.ARRIVE.TRANS64.RED.A1T0 RZ, [R0+URZ], RZ ;  /* 0x000000ff00ff79a7 */ /* 0x0003ea00081004ff */
[----:B------:R-:W-:Y:S01]  /*2580*/  IMAD.U32 R6, RZ, RZ, UR4 ;  /* 0x00000004ff067e24 */ /* 0x000fe2000f8e00ff */
[----:B------:R-:W2:Y:S04]  /*2590*/  SYNCS.PHASECHK.TRANS64.TRYWAIT P0, [UR5+0x80], R5 ;  /* 0x00008005ff0075a7 */ /* 0x000ea80008001105 */
[----:B------:R-:W-:Y:S01]  /*25a0*/  PRMT R6, R2, 0x654, R6 ;  /* 0x0000065402067816 */ /* 0x000fe20000000006 */
[----:B-12---:R-:W-:Y:S06]  /*25b0*/  @!P0 BRA `(.L_x_41) ;  /* 0x0000004800588947 */ /* 0x006fec0003800000 */
.L_x_124:
[----:B------:R-:W-:Y:S01]  /*25c0*/  ULEA UR4, UR6, UR37, 0x4 ;  /* 0x0000002506047291 */ /* 0x000fe2000f8e20ff */
[----:B------:R-:W-:Y:S01]  /*25d0*/  SEL R3, R6, R3, !P2 ;  /* 0x0000000306037207 */ /* 0x000fe20005000000 */
[----:B------:R-:W-:Y:S01]  /*25e0*/  UIADD3 UR5, UPT, UPT, UR5, 0x70, URZ ;  /* 0x0000007005057890 */ /* 0x000fe2000fffe0ff */
[----:B-1----:R-:W-:Y:S01]  /*25f0*/  LEA R0, R11, UR37, 0x3 ;  /* 0x000000250b007c11 */ /* 0x002fe2000f8e18ff */
[----:B------:R-:W-:Y:S01]  /*2600*/  UIADD3 UR4, UPT, UPT, UR4, 0x100, URZ ;  /* 0x0000010004047890 */ /* 0x000fe2000fffe0ff */
[----:B------:R1:W-:Y:S01]  /*2610*/  @!P2 SYNCS.ARRIVE.TRANS64.RED RZ, [R3+URZ], R4 ;  /* 0x0000000403ffa9a7 */ /* 0x0003e200080004ff */
[----:B------:R-:W-:Y:S01]  /*2620*/  UIADD3 UR6, UPT, UPT, UR6, 0x1, URZ ;  /* 0x0000000106067890 */ /* 0x000fe2000fffe0ff */
[----:B------:R-:W-:-:S03]  /*2630*/  VIADD R8, R8, 0x1 ;  /* 0x0000000108087836 */ /* 0x000fc60000000000 */
[----:B------:R-:W-:Y:S02]  /*2640*/  UISETP.NE.AND UP0, UPT, UR6, 0x2, UPT ;  /* 0x000000020600788c */ /* 0x000fe4000bf05270 */
[----:B------:R-:W-:Y:S01]  /*2650*/  ISETP.NE.AND P0, PT, R8, 0x2, PT ;  /* 0x000000020800780c */ /* 0x000fe20003f05270 */
[----:B------:R-:W-:Y:S06]  /*2660*/  UGETNEXTWORKID.BROADCAST [UR4], [UR5] ;  /* 0x00000000040073ca */ /* 0x000fec0008000100 */
[----:B------:R-:W-:Y:S02]  /*2670*/  USEL UR4, URZ, 0x1, UP0 ;  /* 0x00000001ff047887 */ /* 0x000fe40008000000 */
[----:B------:R-:W-:-:S04]  /*2680*/  USEL UR6, UR6, URZ, UP0 ;  /* 0x000000ff06067287 */ /* 0x000fc80008000000 */
[----:B------:R-:W-:Y:S02]  /*2690*/  LOP3.LUT R12, R12, UR4, RZ, 0x3c, !PT ;  /* 0x000000040c0c7c12 */ /* 0x000fe4000f8e3cff */
[----:B-1----:R-:W-:-:S04]  /*26a0*/  SHF.L.U32 R4, R10, 0x1f, RZ ;  /* 0x0000001f0a047819 */ /* 0x002fc800000006ff */
[----:B------:R-:W1:Y:S02]  /*26b0*/  SYNCS.PHASECHK.TRANS64.TRYWAIT P1, [R0+URZ+0x70], R4 ;  /* 0x00007004000075a7 */ /* 0x000e6400080211ff */
[----:B-1----:R-:W-:Y:S05]  /*26c0*/  @!P1 BRA `(.L_x_42) ;  /* 0x00000048002c9947 */ /* 0x002fea0003800000 */
.L_x_125:
[C---:B-1----:R-:W-:Y:S01]  /*26d0*/  LEA R4, R11.reuse, UR37, 0x4 ;  /* 0x000000250b047c11 */ /* 0x042fe2000f8e20ff */
[----:B------:R-:W-:Y:S01]  /*26e0*/  VIADD R0, R0, 0x80 ;  /* 0x0000008000007836 */ /* 0x000fe20000000000 */
[----:B------:R-:W-:Y:S01]  /*26f0*/  SEL R8, R8, RZ, P0 ;  /* 0x000000ff08087207 */ /* 0x000fe20000000000 */
[----:B------:R-:W-:-:S03]  /*2700*/  VIADD R11, R11, 0x1 ;  /* 0x000000010b0b7836 */ /* 0x000fc60000000000 */
[----:B------:R-:W1:Y:S01]  /*2710*/  LDS.128 R4, [R4+0x100] ;  /* 0x0001000004047984 */ /* 0x000e620000000c00 */
[----:B------:R-:W-:Y:S02]  /*2720*/  PRMT R0, RZ, 0x654, R0 ;  /* 0x00000654ff007816 */ /* 0x000fe40000000000 */
[C---:B------:R-:W-:Y:S01]  /*2730*/  ISETP.NE.AND P1, PT, R11.reuse, 0x2, PT ;  /* 0x000000020b00780c */ /* 0x040fe20003f25270 */
[----:B------:R-:W-:Y:S01]  /*2740*/  @!PT LDS RZ, [RZ] ;  /* 0x00000000fffff984 */ /* 0x000fe20000000800 */
[----:B------:R-:W-:Y:S01]  /*2750*/  @!PT LDS RZ, [RZ] ;  /* 0x00000000fffff984 */ /* 0x000fe20000000800 */
[----:B------:R-:W-:Y:S01]  /*2760*/  @!PT LDS RZ, [RZ] ;  /* 0x00000000fffff984 */ /* 0x000fe20000000800 */
[----:B------:R-:W-:Y:S01]  /*2770*/  @!PT LDS RZ, [RZ] ;  /* 0x00000000fffff984 */ /* 0x000fe20000000800 */
[----:B------:R2:W-:Y:S06]  /*2780*/  MEMBAR.ALL.CTA ;  /* 0x0000000000007992 */ /* 0x0005ec0000008000 */
[----:B--2---:R-:W2:Y:S01]  /*2790*/  FENCE.VIEW.ASYNC.S ;  /* 0x00000000000073c6 */ /* 0x004ea20000000000 */
[----:B------:R-:W-:Y:S01]  /*27a0*/  SEL R11, R11, RZ, P1 ;  /* 0x000000ff0b0b7207 */ /* 0x000fe20000800000 */
[----:B--2---:R2:W-:Y:S01]  /*27b0*/  SYNCS.ARRIVE.TRANS64.RED.A1T0 RZ, [R0+URZ], RZ ;  /* 0x000000ff00ff79a7 */ /* 0x0045e200081004ff */
[----:B-1----:R-:W-:-:S02]  /*27c0*/  LOP3.LUT P3, RZ, R6, 0x1, RZ, 0xc0, !PT ;  /* 0x0000000106ff7812 */ /* 0x002fc4000786c0ff */
[----:B------:R-:W-:-:S04]  /*27d0*/  SEL R4, RZ, 0x1, P1 ;  /* 0x00000001ff047807 */ /* 0x000fc80000800000 */
[----:B------:R-:W-:Y:S02]  /*27e0*/  LOP3.LUT R10, R10, R4, RZ, 0x3c, !PT ;  /* 0x000000040a0a7212 */ /* 0x000fe400078e3cff */
[----:B--2---:R-:W-:-:S04]  /*27f0*/  SEL R0, RZ, 0x1, P0 ;  /* 0x00000001ff007807 */ /* 0x004fc80000000000 */
[----:B------:R-:W-:Y:S01]  /*2800*/  LOP3.LUT R9, R9, R0, RZ, 0x3c, !PT ;  /* 0x0000000009097212 */ /* 0x000fe200078e3cff */
[----:B------:R-:W-:Y:S06]  /*2810*/  @P3 BRA `(.L_x_43) ;  /* 0xfffffffc002c3947 */ /* 0x000fec000383ffff */
[----:B------:R-:W-:Y:S01]  /*2820*/  ULEA UR5, UR6, UR37, 0x3 ;  /* 0x0000002506057291 */ /* 0x000fe2000f8e18ff */
[----:B------:R-:W-:-:S08]  /*2830*/  SHF.L.U32 R2, R12, 0x1f, RZ ;  /* 0x0000001f0c027819 */ /* 0x000fd000000006ff */
[----:B------:R-:W1:Y:S02]  /*2840*/  SYNCS.PHASECHK.TRANS64 P0, [UR5+0x80], R2 ;  /* 0x00008002ff0075a7 */ /* 0x000e640008001005 */
[----:B-1----:R-:W-:Y:S05]  /*2850*/  @P0 BRA `(.L_x_44) ;  /* 0x0000000000080947 */ /* 0x002fea0003800000 */
[----:B------:R-:W1:Y:S02]  /*2860*/  SYNCS.PHASECHK.TRANS64.TRYWAIT P0, [UR5+0x80], R2 ;  /* 0x00008002ff0075a7 */ /* 0x000e640008001105 */
[----:B-1----:R-:W-:Y:S05]  /*2870*/  @!P0 BRA `(.L_x_45) ;  /* 0x0000004400d48947 */ /* 0x002fea0003800000 */
.L_x_44:
[----:B------:R-:W-:-:S04]  /*2880*/  UIADD3 UR4, UPT, UPT, UR6, 0x1, URZ ;  /* 0x0000000106047890 */ /* 0x000fc8000fffe0ff */
[----:B------:R-:W-:-:S04]  /*2890*/  UISETP.NE.AND UP0, UPT, UR4, 0x2, UPT ;  /* 0x000000020400788c */ /* 0x000fc8000bf05270 */
[----:B------:R-:W-:Y:S02]  /*28a0*/  USEL UR7, URZ, 0x1, UP0 ;  /* 0x00000001ff077887 */ /* 0x000fe40008000000 */
[----:B------:R-:W-:-:S04]  /*28b0*/  USEL UR4, UR4, URZ, UP0 ;  /* 0x000000ff04047287 */ /* 0x000fc80008000000 */
[----:B------:R-:W-:Y:S01]  /*28c0*/  ULEA UR4, UR4, UR37, 0x3 ;  /* 0x0000002504047291 */ /* 0x000fe2000f8e18ff */
[----:B-1----:R-:W-:-:S04]  /*28d0*/  LOP3.LUT R2, R12, UR7, RZ, 0x3c, !PT ;  /* 0x000000070c027c12 */ /* 0x002fc8000f8e3cff */
[----:B------:R-:W-:-:S04]  /*28e0*/  SHF.L.U32 R0, R2, 0x1f, RZ ;  /* 0x0000001f02007819 */ /* 0x000fc800000006ff */
[----:B------:R-:W1:Y:S02]  /*28f0*/  SYNCS.PHASECHK.TRANS64 P0, [UR4+0x80], R0 ;  /* 0x00008000ff0075a7 */ /* 0x000e640008001004 */
[----:B-1----:R-:W-:Y:S05]  /*2900*/  @P0 EXIT ;  /* 0x000000000000094d */ /* 0x002fea0003800000 */
[----:B------:R-:W-:Y:S02]  /*2910*/  SHF.L.U32 R2, R2, 0x1f, RZ ;  /* 0x0000001f02027819 */ /* 0x000fe400000006ff */
[----:B------:R-:W-:-:S07]  /*2920*/  MOV R0, UR4 ;  /* 0x0000000400007c02 */ /* 0x000fce0008000f00 */
.L_x_46:
[----:B-1----:R1:W2:Y:S02]  /*2930*/  SYNCS.PHASECHK.TRANS64.TRYWAIT P0, [R0+URZ+0x80], R2 ;  /* 0x00008002000075a7 */ /* 0x0022a400080011ff */
[----:B--2---:R-:W-:Y:S05]  /*2940*/  @!P0 NANOSLEEP.SYNCS 0x989680 ;  /* 0x009896800000895d */ /* 0x004fea0003900000 */
[----:B------:R-:W2:Y:S02]  /*2950*/  @!P0 SYNCS.PHASECHK.TRANS64 P0, [R0+URZ+0x80], R2 ;  /* 0x00008002000085a7 */ /* 0x000ea400080010ff */
[----:B--2---:R-:W-:Y:S05]  /*2960*/  @P0 EXIT ;  /* 0x000000000000094d */ /* 0x004fea0003800000 */
[----:B------:R-:W-:Y:S05]  /*2970*/  BRA `(.L_x_46) ;  /* 0xfffffffc00ec7947 */ /* 0x000fea000383ffff */
.L_x_39:
[----:B------:R-:W-:-:S09]  /*2980*/  UISETP.NE.AND UP1, UPT, UR8, URZ, UPT ;  /* 0x000000ff0800728c */ /* 0x000fd2000bf25270 */
[----:B------:R-:W-:Y:S05]  /*2990*/  BRA.U UP1, `(.L_x_47) ;  /* 0x0000000d01cc7547 */ /* 0x000fea000b800000 */
[----:B------:R-:W-:Y:S01]  /*29a0*/  UMOV UR4, 0x40 ;  /* 0x0000004000047882 */ /* 0x000fe20000000000 */
[----:B------:R-:W-:Y:S01]  /*29b0*/  NOP ;  /* 0x0000000000007918 */ /* 0x000fe20000000000 */
[----:B------:R-:W-:Y:S01]  /*29c0*/  ULEA UR4, UR37, UR4, 0x18 ;  /* 0x0000000425047291 */ /* 0x000fe2000f8ec0ff */
[----:B------:R-:W-:Y:S02]  /*29d0*/  UMOV UR5, 0x400 ;  /* 0x0000040000057882 */ /* 0x000fe40000000000 */
[----:B------:R-:W-:-:S06]  /*29e0*/  ULEA UR37, UR37, UR5, 0x18 ;  /* 0x0000000525257291 */ /* 0x000fcc000f8ec0ff */
[----:B------:R-:W1:Y:S02]  /*29f0*/  LDS.U8 R0, [UR4+0x1c] ;  /* 0x00001c04ff007984 */ /* 0x000e640008000000 */
[----:B-1----:R-:W-:-:S13]  /*2a00*/  ISETP.NE.AND P0, PT, R0, RZ, PT ;  /* 0x000000ff0000720c */ /* 0x002fda0003f05270 */
[----:B------:R-:W-:Y:S05]  /*2a10*/  @P0 BRA `(.L_x_48) ;  /* 0x0000000000580947 */ /* 0x000fea0003800000 */
[----:B------:R-:W-:-:S13]  /*2a20*/  ELECT P0, URZ, PT ;  /* 0x0000000000ff782f */ /* 0x000fda0003800000 */
[----:B------:R-:W-:Y:S05]  /*2a30*/  @!P0 BRA `(.L_x_49) ;  /* 0x0000000000608947 */ /* 0x000fea0003800000 */
[----:B------:R-:W-:Y:S01]  /*2a40*/  UMOV UR5, 0x10 ;  /* 0x0000001000057882 */ /* 0x000fe20000000000 */
[----:B------:R-:W-:Y:S01]  /*2a50*/  HFMA2 R0, -RZ, RZ, 0, 5.9604644775390625e-08 ;  /* 0x00000001ff007431 */ /* 0x000fe200000001ff */
[----:B------:R-:W-:-:S03]  /*2a60*/  MOV R2, 0xffff ;  /* 0x0000ffff00027802 */ /* 0x000fc60000000f00 */
[----:B------:R-:W-:Y:S04]  /*2a70*/  DEPBAR.LE SB1, 0x36 ;  /* 0x00009d800000791a */ /* 0x000fe80000000000 */
[----:B------:R-:W1:Y:S02]  /*2a80*/  UTCATOMSWS.FIND_AND_SET.ALIGN UP0, UR5, UR5 ;  /* 0x00000005000575e3 */ /* 0x000e640008000800 */
[----:B-1----:R-:W-:Y:S01]  /*2a90*/  MOV R3, UR5 ;  /* 0x0000000500037c02 */ /* 0x002fe20008000f00 */
[----:B------:R-:W-:Y:S06]  /*2aa0*/  BRA.U UP0, `(.L_x_50) ;  /* 0x0000000100187547 */ /* 0x000fec000b800000 */
.L_x_51:
[----:B------:R-:W-:Y:S05]  /*2ab0*/  NANOSLEEP 0x64 ;  /* 0x000000640000795d */ /* 0x000fea0003800000 */
[----:B------:R-:W-:-:S05]  /*2ac0*/  UMOV UR5, 0x10 ;  /* 0x0000001000057882 */ /* 0x000fca0000000000 */
[----:B------:R-:W-:Y:S04]  /*2ad0*/  DEPBAR.LE SB1, 0x36 ;  /* 0x00009d800000791a */ /* 0x000fe80000000000 */
[----:B------:R-:W1:Y:S02]  /*2ae0*/  UTCATOMSWS.FIND_AND_SET.ALIGN UP0, UR5, UR5 ;  /* 0x00000005000575e3 */ /* 0x000e640008000800 */
[----:B-1----:R-:W-:Y:S01]  /*2af0*/  MOV R3, UR5 ;  /* 0x0000000500037c02 */ /* 0x002fe20008000f00 */
[----:B------:R-:W-:Y:S05]  /*2b00*/  BRA.U !UP0, `(.L_x_51) ;  /* 0xfffffffd08e87547 */ /* 0x000fea000b83ffff */
.L_x_50:
[-C--:B------:R-:W-:Y:S02]  /*2b10*/  SHF.L.U32 R2, R2, R3.reuse, RZ ;  /* 0x0000000302027219 */ /* 0x080fe400000006ff */
[----:B------:R-:W-:Y:S01]  /*2b20*/  SHF.L.U32 R0, R0, R3, RZ ;  /* 0x0000000300007219 */ /* 0x000fe200000006ff */
[----:B------:R-:W-:Y:S02]  /*2b30*/  IMAD.SHL.U32 R3, R3, 0x20, RZ ;  /* 0x0000002003037824 */ /* 0x000fe400078e00ff */
[----:B------:R1:W-:Y:S04]  /*2b40*/  ATOMS.OR RZ, [UR4+0x14], R2 ;  /* 0x00001402ffff798c */ /* 0x0003e8000b000004 */
[----:B------:R1:W-:Y:S04]  /*2b50*/  ATOMS.OR RZ, [UR4+0x18], R0 ;  /* 0x00001800ffff798c */ /* 0x0003e8000b000004 */
[----:B------:R1:W-:Y:S01]  /*2b60*/  STS [UR37+0x120], R3 ;  /* 0x00012003ff007988 */ /* 0x0003e20008000825 */
[----:B------:R-:W-:Y:S05]  /*2b70*/  BRA `(.L_x_49) ;  /* 0x0000000000107947 */ /* 0x000fea0003800000 */
.L_x_48:
[----:B------:R-:W-:Y:S02]  /*2b80*/  MOV R0, 0xffffffff ;  /* 0xffffffff00007802 */ /* 0x000fe40000000f00 */
[----:B------:R-:W-:-:S03]  /*2b90*/  MOV R2, 0x2bc0 ;  /* 0x00002bc000027802 */ /* 0x000fc60000000f00 */
[----:B------:R1:W-:Y:S04]  /*2ba0*/  STS [UR37+0x120], R0 ;  /* 0x00012000ff007988 */ /* 0x0003e80008000825 */
[----:B-1-3-5:R-:W-:Y:S05]  /*2bb0*/  CALL.REL.NOINC `($__internal_1_$__cuda_sm10x_tcgen05_guardrail_trap_phase_invalid_during_alloc) ;  /* 0x0000004800a87944 */ /* 0x02afea0003c00000 */
.L_x_49:
[----:B------:R-:W-:Y:S05]  /*2bc0*/  WARPSYNC.ALL ;  /* 0x0000000000007948 */ /* 0x000fea0003800000 */
[----:B------:R-:W2:Y:S01]  /*2bd0*/  S2UR UR5, SR_CgaCtaId ;  /* 0x00000000000579c3 */ /* 0x000ea20000008800 */
[----:B------:R-:W-:Y:S01]  /*2be0*/  UMOV UR4, 0x400 ;  /* 0x0000040000047882 */ /* 0x000fe20000000000 */
[----:B------:R-:W-:-:S06]  /*2bf0*/  NOP ;  /* 0x0000000000007918 */ /* 0x000fcc0000000000 */
[----:B------:R-:W-:Y:S06]  /*2c00*/  BAR.ARV 0x6, 0xa0 ;  /* 0x0182800000007b1d */ /* 0x000fec0000002000 */
[----:B------:R-:W4:Y:S01]  /*2c10*/  LDCU UR7, c[0x0][0x38c] ;  /* 0x00007180ff0777ac */ /* 0x000f220008000800 */
[----:B------:R-:W-:Y:S01]  /*2c20*/  IMAD.MOV.U32 R11, RZ, RZ, 0x1 ;  /* 0x00000001ff0b7424 */ /* 0x000fe200078e00ff */
[----:B------:R-:W-:Y:S01]  /*2c30*/  CS2R R8, SRZ ;  /* 0x0000000000087805 */ /* 0x000fe2000001ff00 */
[----:B------:R-:W-:Y:S01]  /*2c40*/  IMAD.MOV.U32 R10, RZ, RZ, RZ ;  /* 0x000000ffff0a7224 */ /* 0x000fe200078e00ff */
[----:B------:R-:W3:Y:S01]  /*2c50*/  LDCU UR6, c[0x0][0x38c] ;  /* 0x00007180ff0677ac */ /* 0x000ee20008000800 */
[----:B------:R-:W-:Y:S01]  /*2c60*/  UMOV UR15, URZ ;  /* 0x000000ff000f7c82 */ /* 0x000fe20008000000 */
[----:B------:R-:W-:Y:S01]  /*2c70*/  UMOV UR14, URZ ;  /* 0x000000ff000e7c82 */ /* 0x000fe20008000000 */
[----:B--2---:R-:W-:Y:S01]  /*2c80*/  ULEA UR5, UR5, UR4, 0x18 ;  /* 0x0000000405057291 */ /* 0x004fe2000f8ec0ff */
[----:B------:R-:W-:Y:S01]  /*2c90*/  UMOV UR24, 0x0 ;  /* 0x0000000000187882 */ /* 0x000fe20000000000 */
[----:B------:R-:W-:-:S02]  /*2ca0*/  UMOV UR25, 0x4100490 ;  /* 0x0410049000197882 */ /* 0x000fc40000000000 */
[----:B------:R-:W-:Y:S02]  /*2cb0*/  UIADD3 UR10, UPT, UPT, UR5, 0x3400, URZ ;  /* 0x00003400050a7890 */ /* 0x000fe4000fffe0ff */
[----:B------:R-:W-:Y:S02]  /*2cc0*/  UIADD3 UR11, UPT, UPT, UR5, 0x9400, URZ ;  /* 0x00009400050b7890 */ /* 0x000fe4000fffe0ff */
[----:B----4-:R-:W-:Y:S01]  /*2cd0*/  UIADD3 UR7, UPT, UPT, UR7, 0x3f, URZ ;  /* 0x0000003f07077890 */ /* 0x010fe2000fffe0ff */
[----:B-1----:R-:W1:Y:S01]  /*2ce0*/  LDS R0, [UR5+0x120] ;  /* 0x00012005ff007984 */ /* 0x002e620008000800 */
[----:B------:R-:W-:Y:S02]  /*2cf0*/  USHF.R.U32.HI UR10, URZ, 0x4, UR10 ;  /* 0x00000004ff0a7899 */ /* 0x000fe4000801160a */
[----:B------:R-:W-:Y:S02]  /*2d00*/  USHF.R.S32.HI UR4, URZ, 0x1f, UR7 ;  /* 0x0000001fff047899 */ /* 0x000fe40008011407 */
[----:B------:R-:W-:-:S02]  /*2d10*/  USHF.R.U32.HI UR11, URZ, 0x4, UR11 ;  /* 0x00000004ff0b7899 */ /* 0x000fc4000801160b */
[----:B------:R-:W-:Y:S02]  /*2d20*/  ULEA.HI UR4, UR4, UR7, URZ, 0x6 ;  /* 0x0000000704047291 */ /* 0x000fe4000f8f30ff */
[----:B------:R-:W-:Y:S02]  /*2d30*/  ULOP3.LUT UR10, UR10, 0x3fff, URZ, 0xc0, !UPT ;  /* 0x00003fff0a0a7892 */ /* 0x000fe4000f8ec0ff */
[----:B------:R-:W-:Y:S02]  /*2d40*/  USHF.R.S32.HI UR4, URZ, 0x6, UR4 ;  /* 0x00000006ff047899 */ /* 0x000fe40008011404 */
[----:B------:R-:W-:Y:S02]  /*2d50*/  ULOP3.LUT UR11, UR11, 0x3fff, URZ, 0xc0, !UPT ;  /* 0x00003fff0b0b7892 */ /* 0x000fe4000f8ec0ff */
[----:B------:R-:W-:Y:S01]  /*2d60*/  UISETP.LT.AND UP0, UPT, UR4, 0x1, UPT ;  /* 0x000000010400788c */ /* 0x000fe2000bf01270 */
[----:B------:R-:W-:Y:S01]  /*2d70*/  UMOV UR22, 0x0 ;  /* 0x0000000000167882 */ /* 0x000fe20000000000 */
[----:B------:R-:W-:-:S02]  /*2d80*/  UMOV UR23, 0x4100490 ;  /* 0x0410049000177882 */ /* 0x000fc40000000000 */
[----:B------:R-:W-:Y:S02]  /*2d90*/  USEL UR9, UR4, 0x1, !UP0 ;  /* 0x0000000104097887 */ /* 0x000fe4000c000000 */
[----:B------:R-:W-:Y:S02]  /*2da0*/  ULOP3.LUT UR10, UR10, 0x10000, URZ, 0xfc, !UPT ;  /* 0x000100000a0a7892 */ /* 0x000fe4000f8efcff */
[----:B------:R-:W-:Y:S02]  /*2db0*/  ULOP3.LUT UR11, UR11, 0x10000, URZ, 0xfc, !UPT ;  /* 0x000100000b0b7892 */ /* 0x000fe4000f8efcff */
[----:B------:R-:W-:Y:S02]  /*2dc0*/  UIADD3 UR9, UPT, UPT, -UR9, URZ, URZ ;  /* 0x000000ff09097290 */ /* 0x000fe4000fffe1ff */
[----:B---3--:R-:W-:Y:S01]  /*2dd0*/  UISETP.GE.AND UP3, UPT, UR6, 0x1, UPT ;  /* 0x000000010600788c */ /* 0x008fe2000bf66270 */
[----:B------:R-:W-:Y:S01]  /*2de0*/  UMOV UR20, 0x0 ;  /* 0x0000000000147882 */ /* 0x000fe20000000000 */
[----:B------:R-:W-:Y:S01]  /*2df0*/  UMOV UR21, 0x4100490 ;  /* 0x0410049000157882 */ /* 0x000fe20000000000 */
[----:B------:R-:W-:Y:S01]  /*2e00*/  UMOV UR18, 0x0 ;  /* 0x0000000000127882 */ /* 0x000fe20000000000 */
[----:B------:R-:W-:Y:S01]  /*2e10*/  UMOV UR19, 0x4100490 ;  /* 0x0410049000137882 */ /* 0x000fe20000000000 */
[----:B-1----:R-:W-:-:S15]  /*2e20*/  R2UR UR16, R0 ;  /* 0x00000000001072ca */ /* 0x002fde00000e0000 */
.L_x_58:
[----:B------:R-:W-:Y:S02]  /*2e30*/  LEA R0, R10, UR5, 0x3 ;  /* 0x000000050a007c11 */ /* 0x000fe4000f8e18ff */
[----:B------:R-:W-:Y:S02]  /*2e40*/  SHF.L.U32 R2, R9, 0x1f, RZ ;  /* 0x0000001f09027819 */ /* 0x000fe400000006ff */
[----:B------:R-:W-:Y:S01]  /*2e50*/  PLOP3.LUT P0, PT, PT, PT, UP3, 0x80, 0x8 ;  /* 0x000000000008781c */ /* 0x000fe20003f0f038 */
[----:B------:R-:W-:Y:S01]  /*2e60*/  VIADD R3, R0, 0x80 ;  /* 0x0000008000037836 */ /* 0x000fe20000000000 */
[----:B-1----:R-:W1:Y:S02]  /*2e70*/  SYNCS.PHASECHK.TRANS64.TRYWAIT P1, [R0+URZ+0x70], R2 ;  /* 0x00007002000075a7 */ /* 0x002e6400080211ff */
[----:B-1-3--:R-:W-:Y:S09]  /*2e80*/  @!P1 BRA `(.L_x_52) ;  /* 0x0000004000689947 */ /* 0x00aff20003800000 */
.L_x_127:
[----:B------:R-:W-:Y:S01]  /*2e90*/  LEA R4, R10, UR5, 0x4 ;  /* 0x000000050a047c11 */ /* 0x000fe2000f8e20ff */
[----:B------:R-:W-:Y:S01]  /*2ea0*/  @UP3 ULEA UR6, UR14, UR5, 0x3 ;  /* 0x000000050e063291 */ /* 0x000fe2000f8e18ff */
[----:B------:R-:W-:Y:S01]  /*2eb0*/  PLOP3.LUT P2, PT, PT, PT, PT, 0x80, 0x8 ;  /* 0x000000000008781c */ /* 0x000fe20003f4f070 */
[----:B------:R-:W-:Y:S01]  /*2ec0*/  ULEA UR7, UR15, UR5, 0x3 ;  /* 0x000000050f077291 */ /* 0x000fe2000f8e18ff */
[----:B------:R-:W-:Y:S02]  /*2ed0*/  PRMT R3, RZ, 0x654, R3 ;  /* 0x00000654ff037816 */ /* 0x000fe40000000003 */
[----:B------:R-:W2:Y:S01]  /*2ee0*/  LDS.128 R4, [R4+0x100] ;  /* 0x0001000004047984 */ /* 0x000ea20000000c00 */
[----:B-1----:R-:W-:Y:S02]  /*2ef0*/  @P0 SHF.L.U32 R2, R8, 0x1f, RZ ;  /* 0x0000001f08020819 */ /* 0x002fe400000006ff */
[----:B------:R-:W-:Y:S01]  /*2f00*/  SHF.L.U32 R0, R11, 0x1f, RZ ;  /* 0x0000001f0b007819 */ /* 0x000fe200000006ff */
[----:B------:R-:W-:Y:S01]  /*2f10*/  @!PT LDS RZ, [RZ] ;  /* 0x00000000fffff984 */ /* 0x000fe20000000800 */
[----:B------:R-:W-:Y:S01]  /*2f20*/  @!PT LDS RZ, [RZ] ;  /* 0x00000000fffff984 */ /* 0x000fe20000000800 */
[----:B------:R-:W-:Y:S01]  /*2f30*/  @!PT LDS RZ, [RZ] ;  /* 0x00000000fffff984 */ /* 0x000fe20000000800 */
[----:B------:R-:W-:Y:S01]  /*2f40*/  @!PT LDS RZ, [RZ] ;  /* 0x00000000fffff984 */ /* 0x000fe20000000800 */
[----:B------:R1:W-:Y:S06]  /*2f50*/  MEMBAR.ALL.CTA ;  /* 0x0000000000007992 */ /* 0x0003ec0000008000 */
[----:B-1----:R-:W1:Y:S02]  /*2f60*/  FENCE.VIEW.ASYNC.S ;  /* 0x00000000000073c6 */ /* 0x002e640000000000 */
[----:B-1----:R1:W-:Y:S01]  /*2f70*/  SYNCS.ARRIVE.TRANS64.RED.A1T0 RZ, [R3+URZ], RZ ;  /* 0x000000ff03ff79a7 */ /* 0x0023e200081004ff */
[----:B------:R1:W3:Y:S01]  /*2f80*/  @P0 SYNCS.PHASECHK.TRANS64.TRYWAIT P2, [UR6], R2 ;  /* 0x00000002ff0005a7 */ /* 0x0002e20008041106 */
[----:B------:R-:W-:Y:S01]  /*2f90*/  ULEA.HI UR6, UR15, UR15, URZ, 0x1 ;  /* 0x0000000f0f067291 */ /* 0x000fe2000f8f08ff */
[----:B--2---:R-:W-:-:S03]  /*2fa0*/  LOP3.LUT P1, RZ, R6, 0x1, RZ, 0xc0, !PT ;  /* 0x0000000106ff7812 */ /* 0x004fc6000782c0ff */
[----:B------:R-:W-:Y:S02]  /*2fb0*/  USHF.L.U32 UR8, UR6, 0x5, URZ ;  /* 0x0000000506087899 */ /* 0x000fe400080006ff */
[----:B------:R-:W-:Y:S02]  /*2fc0*/  ULOP3.LUT UR6, UR6, 0xffe, URZ, 0xc0, !UPT ;  /* 0x00000ffe06067892 */ /* 0x000fe4000f8ec0ff */
[----:B------:R-:W-:Y:S02]  /*2fd0*/  ULOP3.LUT UR8, UR8, 0xffffffc0, URZ, 0xc0, !UPT ;  /* 0xffffffc008087892 */ /* 0x000fe4000f8ec0ff */
[----:B------:R-:W-:Y:S02]  /*2fe0*/  UIADD3 UR6, UPT, UPT, -UR6, UR15, URZ ;  /* 0x0000000f06067290 */ /* 0x000fe4000fffe1ff */
[----:B------:R-:W-:Y:S01]  /*2ff0*/  UIADD3 UR8, UPT, UPT, UR16, UR8, URZ ;  /* 0x0000000810087290 */ /* 0x000fe2000fffe0ff */
[----:B------:R-:W2:Y:S03]  /*3000*/  SYNCS.PHASECHK.TRANS64.TRYWAIT P0, [UR7+0xb0], R0 ;  /* 0x0000b000ff0075a7 */ /* 0x000ea60008001107 */
[----:B------:R-:W-:Y:S01]  /*3010*/  ULEA UR8, UR6, UR8, 0x14 ;  /* 0x0000000806087291 */ /* 0x000fe2000f8ea0ff */
[----:B-123--:R-:W-:Y:S11]  /*3020*/  @!P0 BRA `(.L_x_53) ;  /* 0x0000004000148947 */ /* 0x00eff60003800000 */
.L_x_129:
[----:B------:R-:W-:Y:S01]  /*3030*/  IADD3 R10, PT, PT, R10, 0x1, RZ ;  /* 0x000000010a0a7810 */ /* 0x000fe20007ffe0ff */
[----:B------:R-:W-:Y:S06]  /*3040*/  BRA.U !UP3, `(.L_x_54) ;  /* 0x000000010bc07547 */ /* 0x000fec000b800000 */
[----:B------:R-:W-:Y:S01]  /*3050*/  UPLOP3.LUT UP4, UPT, UPT, UPT, UPT, 0x40, 0x4 ;  /* 0x000000000004789c */ /* 0x000fe20003f8e870 */
[----:B------:R-:W-:Y:S01]  /*3060*/  UMOV UR13, UR9 ;  /* 0x00000009000d7c82 */ /* 0x000fe20008000000 */
[----:B------:R-:W-:Y:S01]  /*3070*/  UMOV UR12, UR4 ;  /* 0x00000004000c7c82 */ /* 0x000fe20008000000 */
[----:B------:R-:W-:-:S08]  /*3080*/  UMOV UR17, UR14 ;  /* 0x0000000e00117c82 */ /* 0x000fd00008000000 */
.L_x_57:
[----:B------:R-:W-:Y:S02]  /*3090*/  UIADD3 UR13, UPT, UPT, UR13, 0x1, URZ ;  /* 0x000000010d0d7890 */ /* 0x000fe4000fffe0ff */
[----:B--2---:R-:W-:Y:S02]  /*30a0*/  ULEA UR6, UR17, UR5, 0x3 ;  /* 0x0000000511067291 */ /* 0x004fe4000f8e18ff */
[----:B------:R-:W-:Y:S01]  /*30b0*/  UISETP.NE.AND UP0, UPT, UR13, URZ, UPT ;  /* 0x000000ff0d00728c */ /* 0x000fe2000bf05270 */
[----:B---3--:R-:W-:Y:S10]  /*30c0*/  @P2 BRA `(.L_x_55) ;  /* 0x00000000000c2947 */ /* 0x008ff40003800000 */
[----:B-1----:R-:W-:Y:S04]  /*30d0*/  SHF.L.U32 R2, R8, 0x1f, RZ ;  /* 0x0000001f08027819 */ /* 0x002fe800000006ff */
[----:B------:R-:W1:Y:S02]  /*30e0*/  SYNCS.PHASECHK.TRANS64.TRYWAIT P0, [UR6], R2 ;  /* 0x00000002ff0075a7 */ /* 0x000e640008001106 */
[----:B-1----:R-:W-:Y:S05]  /*30f0*/  @!P0 BRA `(.L_x_56) ;  /* 0x0000003c00f88947 */ /* 0x002fea0003800000 */
.L_x_55:
[----:B------:R-:W-:Y:S01]  /*3100*/  UISETP.NE.AND UP1, UPT, UR12, 0x1, UPT ;  /* 0x000000010c00788c */ /* 0x000fe2000bf25270 */
[----:B------:R-:W-:Y:S01]  /*3110*/  PLOP3.LUT P2, PT, PT, PT, PT, 0x80, 0x8 ;  /* 0x000000000008781c */ /* 0x000fe20003f4f070 */
[----:B------:R-:W-:Y:S02]  /*3120*/  UIADD3 UR14, UPT, UPT, UR17, 0x1, URZ ;  /* 0x00000001110e7890 */ /* 0x000fe4000fffe0ff */
[----:B------:R-:W-:Y:S02]  /*3130*/  ULEA UR28, UR17, UR11, 0x9 ;  /* 0x0000000b111c7291 */ /* 0x000fe4000f8e48ff */
[----:B------:R-:W-:Y:S01]  /*3140*/  UISETP.NE.AND UP2, UPT, UR14, 0x3, UPT ;  /* 0x000000030e00788c */ /* 0x000fe2000bf45270 */
[----:B------:R-:W-:Y:S01]  /*3150*/  PLOP3.LUT P0, PT, PT, PT, UP1, 0x80, 0x8 ;  /* 0x000000000008781c */ /* 0x000fe20003f0f018 */
[----:B------:R-:W-:Y:S02]  /*3160*/  UIADD3 UR40, UPT, UPT, UR28, 0x2, URZ ;  /* 0x000000021c287890 */ /* 0x000fe4000fffe0ff */
[----:B------:R-:W-:Y:S02]  /*3170*/  USEL UR27, URZ, 0x1, UP2 ;  /* 0x00000001ff1b7887 */ /* 0x000fe40009000000 */
[----:B------:R-:W-:Y:S02]  /*3180*/  USEL UR14, UR14, URZ, UP2 ;  /* 0x000000ff0e0e7287 */ /* 0x000fe40009000000 */
[----:B------:R-:W-:Y:S02]  /*3190*/  UIADD3 UR36, UPT, UPT, UR28, 0x4, URZ ;  /* 0x000000041c247890 */ /* 0x000fe4000fffe0ff */
[----:B------:R-:W-:Y:S01]  /*31a0*/  @UP1 ULEA UR26, UR14, UR5, 0x3 ;  /* 0x000000050e1a1291 */ /* 0x000fe2000f8e18ff */
[----:B------:R-:W-:Y:S01]  /*31b0*/  LOP3.LUT R8, R8, UR27, RZ, 0x3c, !PT ;  /* 0x0000001b08087c12 */ /* 0x000fe2000f8e3cff */
[----:B------:R-:W-:Y:S02]  /*31c0*/  UIADD3 UR32, UPT, UPT, UR28, 0x6, URZ ;  /* 0x000000061c207890 */ /* 0x000fe4000fffe0ff */
[----:B------:R-:W-:Y:S01]  /*31d0*/  UIADD3 UR6, UPT, UPT, UR6, 0x18, URZ ;  /* 0x0000001806067890 */ /* 0x000fe2000fffe0ff */
[----:B-1----:R-:W-:Y:S01]  /*31e0*/  @P0 SHF.L.U32 R0, R8, 0x1f, RZ ;  /* 0x0000001f08000819 */ /* 0x002fe200000006ff */
[----:B------:R-:W-:Y:S01]  /*31f0*/  UIADD3 UR12, UPT, UPT, UR12, -0x1, URZ ;  /* 0xffffffff0c0c7890 */ /* 0x000fe2000fffe0ff */
[----:B------:R-:W-:Y:S02]  /*3200*/  UMOV UR29, 0x40004040 ;  /* 0x40004040001d7882 */ /* 0x000fe40000000000 */
[----:B------:R2:W3:Y:S01]  /*3210*/  @P0 SYNCS.PHASECHK.TRANS64.TRYWAIT P2, [UR26], R0 ;  /* 0x00000000ff0005a7 */ /* 0x0004e2000804111a */
[----:B------:R-:W-:Y:S01]  /*3220*/  ULEA UR26, UR17, UR10, 0x9 ;  /* 0x0000000a111a7291 */ /* 0x000fe2000f8e48ff */
[----:B------:R-:W-:Y:S01]  /*3230*/  UMOV UR27, 0x40004040 ;  /* 0x40004040001b7882 */ /* 0x000fe20000000000 */
[----:B------:R-:W-:Y:S02]  /*3240*/  UMOV UR41, 0x40004040 ;  /* 0x4000404000297882 */ /* 0x000fe40000000000 */
[----:B------:R-:W-:Y:S02]  /*3250*/  UIADD3 UR38, UPT, UPT, UR26, 0x2, URZ ;  /* 0x000000021a267890 */ /* 0x000fe4000fffe0ff */
[----:B------:R-:W-:Y:S02]  /*3260*/  UIADD3 UR34, UPT, UPT, UR26, 0x4, URZ ;  /* 0x000000041a227890 */ /* 0x000fe4000fffe0ff */
[----:B------:R-:W-:Y:S01]  /*3270*/  UIADD3 UR30, UPT, UPT, UR26, 0x6, URZ ;  /* 0x000000061a1e7890 */ /* 0x000fe2000fffe0ff */
[----:B------:R2:W-:Y:S01]  /*3280*/  UTCHMMA gdesc[UR26], gdesc[UR28], tmem[UR8], tmem[UR24], idesc[UR25], UP4 ;  /* 0x00ff181c1a0075ea */ /* 0x0005e2000a000008 */
[----:B------:R-:W-:Y:S01]  /*3290*/  UPLOP3.LUT UP4, UPT, UPT, UPT, UPT, 0x80, 0x8 ;  /* 0x000000000008789c */ /* 0x000fe20003f8f070 */
[----:B------:R-:W-:Y:S01]  /*32a0*/  UMOV UR39, 0x40004040 ;  /* 0x4000404000277882 */ /* 0x000fe20000000000 */
[----:B------:R-:W-:Y:S01]  /*32b0*/  UMOV UR37, 0x40004040 ;  /* 0x4000404000257882 */ /* 0x000fe20000000000 */
[----:B------:R2:W-:Y:S01]  /*32c0*/  UTCHMMA gdesc[UR38], gdesc[UR40], tmem[UR8], tmem[UR22], idesc[UR23], UPT ;  /* 0x00ff1628260075ea */ /* 0x0005e2000b800008 */
[----:B------:R-:W-:Y:S01]  /*32d0*/  UMOV UR35, 0x40004040 ;  /* 0x4000404000237882 */ /* 0x000fe20000000000 */
[----:B------:R-:W-:Y:S01]  /*32e0*/  UMOV UR33, 0x40004040 ;  /* 0x4000404000217882 */ /* 0x000fe20000000000 */
[----:B------:R-:W-:Y:S01]  /*32f0*/  UMOV UR31, 0x40004040 ;  /* 0x40004040001f7882 */ /* 0x000fe20000000000 */
[----:B------:R2:W-:Y:S01]  /*3300*/  UTCHMMA gdesc[UR34], gdesc[UR36], tmem[UR8], tmem[UR20], idesc[UR21], UPT ;  /* 0x00ff1424220075ea */ /* 0x0005e2000b800008 */
[----:B------:R2:W-:Y:S01]  /*3310*/  UTCHMMA gdesc[UR30], gdesc[UR32], tmem[UR8], tmem[UR18], idesc[UR19], UPT ;  /* 0x00ff12201e0075ea */ /* 0x0005e2000b800008 */
[----:B------:R2:W-:Y:S01]  /*3320*/  UTCBAR [UR6], URZ ;  /* 0x000000ff060073e9 */ /* 0x0005e200080000ff */
[----:B------:R-:W-:Y:S01]  /*3330*/  UMOV UR17, UR14 ;  /* 0x0000000e00117c82 */ /* 0x000fe20008000000 */
[----:B------:R-:W-:Y:S05]  /*3340*/  BRA.U UP0, `(.L_x_57) ;  /* 0xfffffffd00507547 */ /* 0x000fea000b83ffff */
.L_x_54:
[----:B------:R-:W-:Y:S01]  /*3350*/  UIADD3 UR15, UPT, UPT, UR15, 0x1, URZ ;  /* 0x000000010f0f7890 */ /* 0x000fe2000fffe0ff */
[C---:B------:R-:W-:Y:S01]  /*3360*/  ISETP.NE.AND P0, PT, R10.reuse, 0x2, PT ;  /* 0x000000020a00780c */ /* 0x040fe20003f05270 */
[----:B------:R-:W-:Y:S02]  /*3370*/  UIADD3 UR7, UPT, UPT, UR7, 0x90, URZ ;  /* 0x0000009007077890 */ /* 0x000fe4000fffe0ff */
[----:B------:R-:W-:Y:S01]  /*3380*/  UISETP.NE.AND UP0, UPT, UR15, 0x4, UPT ;  /* 0x000000040f00788c */ /* 0x000fe2000bf05270 */
[----:B-12---:R-:W-:Y:S02]  /*3390*/  SEL R0, RZ, 0x1, P0 ;  /* 0x00000001ff007807 */ /* 0x006fe40000000000 */
[----:B------:R-:W-:Y:S01]  /*33a0*/  SEL R10, R10, RZ, P0 ;  /* 0x000000ff0a0a7207 */ /* 0x000fe20000000000 */
[----:B------:R-:W-:Y:S01]  /*33b0*/  USEL UR6, URZ, 0x1, UP0 ;  /* 0x00000001ff067887 */ /* 0x000fe20008000000 */
[----:B------:R-:W-:Y:S01]  /*33c0*/  LOP3.LUT R9, R9, R0, RZ, 0x3c, !PT ;  /* 0x0000000009097212 */ /* 0x000fe200078e3cff */
[----:B------:R-:W-:Y:S01]  /*33d0*/  USEL UR15, UR15, URZ, UP0 ;  /* 0x000000ff0f0f7287 */ /* 0x000fe20008000000 */
[----:B------:R1:W-:Y:S03]  /*33e0*/  UTCBAR [UR7], URZ ;  /* 0x000000ff070073e9 */ /* 0x0003e600080000ff */
[----:B------:R-:W-:Y:S01]  /*33f0*/  LOP3.LUT R11, R11, UR6, RZ, 0x3c, !PT ;  /* 0x000000060b0b7c12 */ /* 0x000fe2000f8e3cff */
[----:B------:R-:W-:Y:S07]  /*3400*/  @P1 BRA `(.L_x_58) ;  /* 0xfffffff800881947 */ /* 0x000fee000383ffff */
[----:B------:R-:W2:Y:S01]  /*3410*/  S2UR UR4, SR_CgaCtaId ;  /* 0x00000000000479c3 */ /* 0x000ea20000008800 */
[----:B------:R-:W-:Y:S01]  /*3420*/  ELECT P0, URZ, PT ;  /* 0x0000000000ff782f */ /* 0x000fe20003800000 */
[----:B------:R-:W-:Y:S01]  /*3430*/  IMAD.MOV.U32 R0, RZ, RZ, 0x1 ;  /* 0x00000001ff007424 */ /* 0x000fe200078e00ff */
[----:B------:R-:W-:Y:S01]  /*3440*/  UIADD3 UR5, UPT, UPT, UR5, 0xb0, URZ ;  /* 0x000000b005057890 */ /* 0x000fe2000fffe0ff */
[----:B------:R-:W-:Y:S01]  /*3450*/  SHF.L.U32 R2, R11, 0x1f, RZ ;  /* 0x0000001f0b027819 */ /* 0x000fe200000006ff */
[----:B------:R-:W-:-:S03]  /*3460*/  UMOV UR6, 0x40 ;  /* 0x0000004000067882 */ /* 0x000fc60000000000 */
[----:B------:R-:W-:Y:S01]  /*3470*/  UVIRTCOUNT.DEALLOC.SMPOOL 0x80 ;  /* 0x000000800000784c */ /* 0x000fe20000000000 */
[----:B--2---:R-:W-:Y:S02]  /*3480*/  ULEA UR4, UR4, UR6, 0x18 ;  /* 0x0000000604047291 */ /* 0x004fe4000f8ec0ff */
[----:B------:R-:W-:-:S07]  /*3490*/  ULEA UR6, UR15, UR5, 0x3 ;  /* 0x000000050f067291 */ /* 0x000fce000f8e18ff */
[----:B------:R2:W-:Y:S02]  /*34a0*/  @P0 STS.U8 [UR4+0x1c], R0 ;  /* 0x00001c00ff000988 */ /* 0x0005e40008000004 */
[----:B------:R-:W4:Y:S02]  /*34b0*/  SYNCS.PHASECHK.TRANS64.TRYWAIT P0, [UR6], R2 ;  /* 0x00000002ff0075a7 */ /* 0x000f240008001106 */
[----:B--2-4-:R-:W-:Y:S05]  /*34c0*/  @!P0 BRA `(.L_x_59) ;  /* 0x0000003c001c8947 */ /* 0x014fea0003800000 */
.L_x_132:
[----:B-1----:R-:W-:-:S04]  /*34d0*/  UIADD3 UR7, UPT, UPT, UR15, 0x1, URZ ;  /* 0x000000010f077890 */ /* 0x002fc8000fffe0ff */
[----:B------:R-:W-:-:S04]  /*34e0*/  UISETP.NE.AND UP0, UPT, UR7, 0x4, UPT ;  /* 0x000000040700788c */ /* 0x000fc8000bf05270 */
[----:B------:R-:W-:Y:S02]  /*34f0*/  USEL UR8, URZ, 0x1, UP0 ;  /* 0x00000001ff087887 */ /* 0x000fe40008000000 */
[----:B------:R-:W-:-:S04]  /*3500*/  USEL UR7, UR7, URZ, UP0 ;  /* 0x000000ff07077287 */ /* 0x000fc80008000000 */
[----:B------:R-:W-:Y:S01]  /*3510*/  ULEA UR6, UR7, UR5, 0x3 ;  /* 0x0000000507067291 */ /* 0x000fe2000f8e18ff */
[----:B--2---:R-:W-:-:S04]  /*3520*/  LOP3.LUT R2, R11, UR8, RZ, 0x3c, !PT ;  /* 0x000000080b027c12 */ /* 0x004fc8000f8e3cff */
[----:B------:R-:W-:-:S04]  /*3530*/  SHF.L.U32 R3, R2, 0x1f, RZ ;  /* 0x0000001f02037819 */ /* 0x000fc800000006ff */
[----:B------:R-:W1:Y:S02]  /*3540*/  SYNCS.PHASECHK.TRANS64.TRYWAIT P0, [UR6], R3 ;  /* 0x00000003ff0075a7 */ /* 0x000e640008001106 */
[----:B-1----:R-:W-:Y:S05]  /*3550*/  @!P0 BRA `(.L_x_60) ;  /* 0x0000003c00108947 */ /* 0x002fea0003800000 */
.L_x_134:
        /* <DEDUP_REMOVED lines=9> */
.L_x_136:
[----:B------:R-:W-:-:S04]  /*35f0*/  UIADD3 UR7, UPT, UPT, UR7, 0x1, URZ ;  /* 0x0000000107077890 */ /* 0x000fc8000fffe0ff */
[----:B------:R-:W-:-:S04]  /*3600*/  UISETP.NE.AND UP0, UPT, UR7, 0x4, UPT ;  /* 0x000000040700788c */ /* 0x000fc8000bf05270 */
[----:B------:R-:W-:Y:S02]  /*3610*/  USEL UR6, URZ, 0x1, UP0 ;  /* 0x00000001ff067887 */ /* 0x000fe40008000000 */
[----:B------:R-:W-:-:S04]  /*3620*/  USEL UR7, UR7, URZ, UP0 ;  /* 0x000000ff07077287 */ /* 0x000fc80008000000 */
[----:B------:R-:W-:Y:S01]  /*3630*/  ULEA UR7, UR7, UR5, 0x3 ;  /* 0x0000000507077291 */ /* 0x000fe2000f8e18ff */
[----:B------:R-:W-:-:S04]  /*3640*/  LOP3.LUT R2, R2, UR6, RZ, 0x3c, !PT ;  /* 0x0000000602027c12 */ /* 0x000fc8000f8e3cff */
[----:B------:R-:W-:-:S04]  /*3650*/  SHF.L.U32 R2, R2, 0x1f, RZ ;  /* 0x0000001f02027819 */ /* 0x000fc800000006ff */
[----:B------:R-:W2:Y:S02]  /*3660*/  SYNCS.PHASECHK.TRANS64.TRYWAIT P0, [UR7], R2 ;  /* 0x00000002ff0075a7 */ /* 0x000ea40008001107 */
[----:B--2---:R-:W-:Y:S05]  /*3670*/  @!P0 BRA `(.L_x_62) ;  /* 0x0000003800f88947 */ /* 0x004fea0003800000 */
.L_x_138:
[----:B------:R-:W-:Y:S01]  /*3680*/  NOP ;  /* 0x0000000000007918 */ /* 0x000fe20000000000 */
[----:B-1----:R-:W1:Y:S01]  /*3690*/  LDS R0, [UR4+0x14] ;  /* 0x00001404ff007984 */ /* 0x002e620008000800 */
[----:B------:R-:W-:Y:S01]  /*36a0*/  ULOP3.LUT UR6, UR16, 0xffff, URZ, 0xc0, !UPT ;  /* 0x0000ffff10067892 */ /* 0x000fe2000f8ec0ff */
[----:B------:R-:W-:Y:S01]  /*36b0*/  UMOV UR8, 0xffff ;  /* 0x0000ffff00087882 */ /* 0x000fe20000000000 */
[----:B------:R-:W-:Y:S02]  /*36c0*/  UMOV UR5, 0x1 ;  /* 0x0000000100057882 */ /* 0x000fe40000000000 */
[----:B------:R-:W-:-:S04]  /*36d0*/  USHF.R.U32.HI UR6, URZ, 0x5, UR6 ;  /* 0x00000005ff067899 */ /* 0x000fc80008011606 */
[----:B------:R-:W-:Y:S02]  /*36e0*/  USHF.L.U32 UR8, UR8, UR6, URZ ;  /* 0x0000000608087299 */ /* 0x000fe400080006ff */
[----:B------:R-:W-:-:S04]  /*36f0*/  USHF.L.U32 UR5, UR5, UR6, URZ ;  /* 0x0000000605057299 */ /* 0x000fc800080006ff */
[----:B-1----:R-:W-:-:S04]  /*3700*/  LOP3.LUT R0, R0, UR8, RZ, 0xc0, !PT ;  /* 0x0000000800007c12 */ /* 0x002fc8000f8ec0ff */
[----:B------:R-:W-:-:S13]  /*3710*/  ISETP.NE.AND P0, PT, R0, UR8, PT ;  /* 0x0000000800007c0c */ /* 0x000fda000bf05270 */
[----:B------:R-:W-:Y:S05]  /*3720*/  @P0 BRA `(.L_x_63) ;  /* 0x0000000000580947 */ /* 0x000fea0003800000 */
[----:B------:R-:W1:Y:S02]  /*3730*/  LDS R0, [UR4+0x18] ;  /* 0x00001804ff007984 */ /* 0x000e640008000800 */
[----:B-1----:R-:W-:-:S04]  /*3740*/  LOP3.LUT R0, R0, UR5, RZ, 0xc0, !PT ;  /* 0x0000000500007c12 */ /* 0x002fc8000f8ec0ff */
[----:B------:R-:W-:-:S13]  /*3750*/  ISETP.NE.AND P0, PT, R0, UR5, PT ;  /* 0x0000000500007c0c */ /* 0x000fda000bf05270 */
[----:B------:R-:W-:Y:S05]  /*3760*/  @P0 BRA `(.L_x_64) ;  /* 0x00000000003c0947 */ /* 0x000fea0003800000 */
[----:B------:R-:W1:Y:S01]  /*3770*/  S2R R2, SR_LANEID ;  /* 0x0000000000027919 */ /* 0x000e620000000000 */
[----:B------:R-:W-:Y:S01]  /*3780*/  ULOP3.LUT UR8, URZ, UR8, URZ, 0x33, !UPT ;  /* 0x00000008ff087292 */ /* 0x000fe2000f8e33ff */
[----:B------:R-:W-:Y:S02]  /*3790*/  VOTEU.ANY UR7, UPT, PT ;  /* 0x0000000000077886 */ /* 0x000fe400038e0100 */
[----:B------:R-:W-:-:S03]  /*37a0*/  UFLO.U32 UR7, UR7 ;  /* 0x00000007000772bd */ /* 0x000fc600080e0000 */
[----:B------:R-:W-:-:S04]  /*37b0*/  IMAD.U32 R0, RZ, RZ, UR8 ;  /* 0x00000008ff007e24 */ /* 0x000fc8000f8e00ff */
[----:B------:R2:W4:Y:S02]  /*37c0*/  REDUX UR6, R0 ;  /* 0x00000000000673c4 */ /* 0x0005240000000000 */
[----:B------:R1:W-:Y:S02]  /*37d0*/  UTCATOMSWS.AND URZ, UR8 ;  /* 0x0000000800ff79e3 */ /* 0x0003e40008000000 */
[----:B-1----:R-:W-:Y:S02]  /*37e0*/  ISETP.EQ.U32.AND P0, PT, R2, UR7, PT ;  /* 0x0000000702007c0c */ /* 0x002fe4000bf02070 */
[----:B--2---:R-:W-:Y:S02]  /*37f0*/  LOP3.LUT R0, RZ, UR5, RZ, 0x33, !PT ;  /* 0x00000005ff007c12 */ /* 0x004fe4000f8e33ff */
[----:B----4-:R-:W-:Y:S02]  /*3800*/  MOV R2, UR6 ;  /* 0x0000000600027c02 */ /* 0x010fe40008000f00 */
[----:B------:R-:W1:Y:S07]  /*3810*/  REDUX UR5, R0 ;  /* 0x00000000000573c4 */ /* 0x000e6e0000000000 */
[----:B------:R2:W-:Y:S01]  /*3820*/  @P0 ATOMS.AND RZ, [UR4+0x14], R2 ;  /* 0x00001402ffff098c */ /* 0x0005e2000a800004 */
[----:B-1----:R-:W-:-:S05]  /*3830*/  IMAD.U32 R0, RZ, RZ, UR5 ;  /* 0x00000005ff007e24 */ /* 0x002fca000f8e00ff */
[----:B------:R2:W-:Y:S01]  /*3840*/  @P0 ATOMS.AND RZ, [UR4+0x18], R0 ;  /* 0x00001800ffff098c */ /* 0x0005e2000a800004 */
[----:B------:R-:W-:Y:S05]  /*3850*/  BRA `(.L_x_65) ;  /* 0x0000000000147947 */ /* 0x000fea0003800000 */
.L_x_64:
[----:B------:R-:W-:Y:S02]  /*3860*/  MOV R2, 0x3880 ;  /* 0x0000388000027802 */ /* 0x000fe40000000f00 */
[----:B---3-5:R-:W-:Y:S05]  /*3870*/  CALL.REL.NOINC `($__internal_0_$__cuda_sm10x_tcgen05_guardrail_trap_col_being_dealloced_not_returned_by_alloc) ;  /* 0x0000003c006c7944 */ /* 0x028fea0003c00000 */
[----:B------:R-:W-:Y:S05]  /*3880*/  BRA `(.L_x_65) ;  /* 0x0000000000087947 */ /* 0x000fea0003800000 */
.L_x_63:
[----:B------:R-:W-:Y:S02]  /*3890*/  MOV R2, 0x38b0 ;  /* 0x000038b000027802 */ /* 0x000fe40000000f00 */
[----:B---3-5:R-:W-:Y:S05]  /*38a0*/  CALL.REL.NOINC `($__internal_2_$__cuda_sm10x_tcgen05_guardrail_trap_unallocated_columns_being_dealloced) ;  /* 0x0000003c00787944 */ /* 0x028fea0003c00000 */
.L_x_65:
[----:B------:R-:W-:Y:S01]  /*38b0*/  NOP ;  /* 0x0000000000007918 */ /* 0x000fe20000000000 */
[----:B------:R-:W-:Y:S05]  /*38c0*/  EXIT ;  /* 0x000000000000794d */ /* 0x000fea0003800000 */
.L_x_47:
[----:B------:R-:W-:-:S09]  /*38d0*/  UISETP.NE.OR UP2, UPT, UR8, 0x3, !UP2 ;  /* 0x000000030800788c */ /* 0x000fd2000d745670 */
[----:B------:R-:W-:Y:S05]  /*38e0*/  BRA.U UP2, `(.L_x_66) ;  /* 0x0000000d02ac7547 */ /* 0x000fea000b800000 */
[----:B------:R-:W1:Y:S01]  /*38f0*/  LDC R0, c[0x0][0xb30] ;  /* 0x0002cc00ff007b82 */ /* 0x000e620000000800 */
[----:B------:R-:W2:Y:S01]  /*3900*/  LDCU.64 UR8, c[0x0][0x888] ;  /* 0x00011100ff0877ac */ /* 0x000ea20008000a00 */
[----:B------:R-:W-:Y:S01]  /*3910*/  IMAD.MOV.U32 R32, RZ, RZ, 0x1 ;  /* 0x00000001ff207424 */ /* 0x000fe200078e00ff */
[----:B------:R-:W-:Y:S01]  /*3920*/  CS2R R28, SRZ ;  /* 0x00000000001c7805 */ /* 0x000fe2000001ff00 */
[----:B------:R-:W-:Y:S01]  /*3930*/  IMAD.MOV.U32 R25, RZ, RZ, 0x1000 ;  /* 0x00001000ff197424 */ /* 0x000fe200078e00ff */
[----:B------:R-:W4:Y:S03]  /*3940*/  LDCU.64 UR4, c[0x0][0x890] ;  /* 0x00011200ff0477ac */ /* 0x000f260008000a00 */
[----:B------:R-:W3:Y:S01]  /*3950*/  LDC R24, c[0x0][0x370] ;  /* 0x0000dc00ff187b82 */ /* 0x000ee20000000800 */
[----:B------:R-:W-:Y:S01]  /*3960*/  UMOV UR7, 0x400 ;  /* 0x0000040000077882 */ /* 0x000fe20000000000 */
[----:B------:R-:W-:-:S02]  /*3970*/  UPLOP3.LUT UP1, UPT, UPT, UPT, UPT, 0x40, 0x4 ;  /* 0x000000000004789c */ /* 0x000fc40003f2e870 */
[----:B------:R-:W-:Y:S01]  /*3980*/  ULEA UR7, UR37, UR7, 0x18 ;  /* 0x0000000725077291 */ /* 0x000fe2000f8ec0ff */
[----:B------:R-:W-:-:S03]  /*3990*/  UMOV UR13, URZ ;  /* 0x000000ff000d7c82 */ /* 0x000fc60008000000 */
[----:B------:R-:W3:Y:S01]  /*39a0*/  LDC R3, c[0x0][0xb0c] ;  /* 0x0002c300ff037b82 */ /* 0x000ee20000000800 */
[----:B--2---:R-:W-:Y:S02]  /*39b0*/  UISETP.NE.U32.AND UP3, UPT, UR8, URZ, UPT ;  /* 0x000000ff0800728c */ /* 0x004fe4000bf65070 */
[----:B----4-:R-:W-:-:S05]  /*39c0*/  UISETP.NE.U32.AND UP4, UPT, UR4, URZ, UPT ;  /* 0x000000ff0400728c */ /* 0x010fca000bf85070 */
[----:B------:R-:W2:Y:S01]  /*39d0*/  LDC R22, c[0x0][0xb20] ;  /* 0x0002c800ff167b82 */ /* 0x000ea20000000800 */
[----:B-1----:R-:W-:Y:S01]  /*39e0*/  ISETP.NE.AND P1, PT, R0, 0x1, PT ;  /* 0x000000010000780c */ /* 0x002fe20003f25270 */
[----:B------:R-:W-:Y:S02]  /*39f0*/  UISETP.NE.AND.EX UP3, UPT, UR9, URZ, UPT, UP3 ;  /* 0x000000ff0900728c */ /* 0x000fe4000bf65330 */
[----:B------:R-:W-:-:S04]  /*3a00*/  UISETP.NE.AND.EX UP4, UPT, UR5, URZ, UPT, UP4 ;  /* 0x000000ff0500728c */ /* 0x000fc8000bf85340 */
[----:B------:R-:W1:Y:S08]  /*3a10*/  LDC.64 R30, c[0x0][0x348] ;  /* 0x0000d200ff1e7b82 */ /* 0x000e700000000a00 */
[----:B------:R-:W4:Y:S08]  /*3a20*/  LDC.64 R14, c[0x0][0xb10] ;  /* 0x0002c400ff0e7b82 */ /* 0x000f300000000a00 */
[----:B------:R-:W1:Y:S08]  /*3a30*/  LDC.64 R6, c[0x0][0xb18] ;  /* 0x0002c600ff067b82 */ /* 0x000e700000000a00 */
[----:B------:R-:W1:Y:S08]  /*3a40*/  LDC.64 R4, c[0x0][0xb28] ;  /* 0x0002ca00ff047b82 */ /* 0x000e700000000a00 */
[----:B--23--:R-:W1:Y:S02]  /*3a50*/  LDC R23, c[0x0][0x374] ;  /* 0x0000dd00ff177b82 */ /* 0x00ce640000000800 */
.L_x_75:
[C---:B------:R-:W-:Y:S02]  /*3a60*/  LEA R0, R29.reuse, UR7, 0x3 ;  /* 0x000000071d007c11 */ /* 0x040fe4000f8e18ff */
[----:B------:R-:W-:Y:S02]  /*3a70*/  SHF.L.U32 R2, R28, 0x1f, RZ ;  /* 0x0000001f1c027819 */ /* 0x000fe400000006ff */
[----:B------:R-:W-:Y:S02]  /*3a80*/  LEA R16, R29, UR7, 0x4 ;  /* 0x000000071d107c11 */ /* 0x000fe4000f8e20ff */
[----:B--2---:R-:W2:Y:S02]  /*3a90*/  SYNCS.PHASECHK.TRANS64.TRYWAIT P0, [R0+URZ+0x70], R2 ;  /* 0x00007002000075a7 */ /* 0x004ea400080011ff */
[----:B--2---:R-:W-:Y:S05]  /*3aa0*/  @!P0 BRA `(.L_x_67) ;  /* 0x0000003800048947 */ /* 0x004fea0003800000 */
.L_x_139:
[----:B------:R-:W-:Y:S01]  /*3ab0*/  ISETP.GE.AND P0, PT, R26, 0x1, PT ;  /* 0x000000011a00780c */ /* 0x000fe20003f06270 */
[----:B------:R-:W3:Y:S01]  /*3ac0*/  LDS.128 R16, [R16+0x100] ;  /* 0x0001000010107984 */ /* 0x000ee20000000c00 */
[----:B--2---:R-:W-:Y:S01]  /*3ad0*/  VIADD R0, R0, 0x80 ;  /* 0x0000008000007836 */ /* 0x004fe20000000000 */
[----:B------:R-:W-:Y:S01]  /*3ae0*/  @!PT LDS RZ, [RZ] ;  /* 0x00000000fffff984 */ /* 0x000fe20000000800 */
[----:B------:R-:W-:Y:S01]  /*3af0*/  @!PT LDS RZ, [RZ] ;  /* 0x00000000fffff984 */ /* 0x000fe20000000800 */
[----:B------:R-:W-:Y:S01]  /*3b00*/  @!PT LDS RZ, [RZ] ;  /* 0x00000000fffff984 */ /* 0x000fe20000000800 */
[----:B------:R-:W-:Y:S01]  /*3b10*/  @!PT LDS RZ, [RZ] ;  /* 0x00000000fffff984 */ /* 0x000fe20000000800 */
[----:B------:R2:W-:Y:S06]  /*3b20*/  MEMBAR.ALL.CTA ;  /* 0x0000000000007992 */ /* 0x0005ec0000008000 */
[----:B--2---:R-:W2:Y:S01]  /*3b30*/  FENCE.VIEW.ASYNC.S ;  /* 0x00000000000073c6 */ /* 0x004ea20000000000 */
[----:B------:R-:W-:Y:S04]  /*3b40*/  PRMT R0, RZ, 0x654, R0 ;  /* 0x00000654ff007816 */ /* 0x000fe80000000000 */
[----:B--2---:R2:W-:Y:S01]  /*3b50*/  SYNCS.ARRIVE.TRANS64.RED.A1T0 RZ, [R0+URZ], RZ ;  /* 0x000000ff00ff79a7 */ /* 0x0045e200081004ff */
[----:B---3--:R-:W-:Y:S11]  /*3b60*/  LOP3.LUT P3, RZ, R18, 0x1, RZ, 0xc0, !PT ;  /* 0x0000000112ff7812 */ /* 0x008ff6000786c0ff */
[----:B------:R-:W-:Y:S02]  /*3b70*/  @!UPT UIADD3 URZ, UPT, UPT, URZ, URZ, URZ ;  /* 0x000000fffffff290 */ /* 0x000fe4000fffe0ff */
[----:B------:R-:W-:Y:S02]  /*3b80*/  @P3 MOV R11, R16 ;  /* 0x00000010000b3202 */ /* 0x000fe40000000f00 */
[----:B------:R-:W-:Y:S01]  /*3b90*/  @P3 LOP3.LUT R10, R17, 0xffff, RZ, 0xc0, !PT ;  /* 0x0000ffff110a3812 */ /* 0x000fe200078ec0ff */
[----:B--2---:R-:W-:Y:S06]  /*3ba0*/  @!P0 BRA `(.L_x_68) ;  /* 0x0000000000a48947 */ /* 0x004fec0003800000 */
[-C--:B-1----:R-:W-:Y:S01]  /*3bb0*/  IMAD.HI.U32 R0, R23, R7.reuse, RZ ;  /* 0x0000000717007227 */ /* 0x082fe200078e00ff */
[----:B------:R-:W-:Y:S02]  /*3bc0*/  ISETP.NE.AND P0, PT, R6, 0x1, PT ;  /* 0x000000010600780c */ /* 0x000fe40003f05270 */
[----:B------:R-:W-:Y:S01]  /*3bd0*/  ISETP.NE.AND P2, PT, R26, 0x1, PT ;  /* 0x000000011a00780c */ /* 0x000fe20003f45270 */
[----:B----4-:R-:W-:Y:S01]  /*3be0*/  IMAD.HI.U32 R9, R24, R14, RZ ;  /* 0x0000000e18097227 */ /* 0x010fe200078e00ff */
[----:B------:R-:W-:Y:S02]  /*3bf0*/  SHF.R.U32.HI R0, RZ, R22, R0 ;  /* 0x00000016ff007219 */ /* 0x000fe40000011600 */
[----:B------:R-:W-:Y:S01]  /*3c00*/  ISETP.NE.AND P4, PT, R3, 0x1, PT ;  /* 0x000000010300780c */ /* 0x000fe20003f85270 */
[----:B------:R-:W-:Y:S01]  /*3c10*/  IMAD.HI.U32 R13, R10, R7, RZ ;  /* 0x000000070a0d7227 */ /* 0x000fe200078e00ff */
[----:B------:R-:W-:Y:S02]  /*3c20*/  SHF.R.U32.HI R9, RZ, R15, R9 ;  /* 0x0000000fff097219 */ /* 0x000fe40000011609 */
[----:B------:R-:W-:Y:S01]  /*3c30*/  SEL R0, R23, R0, !P0 ;  /* 0x0000000017007207 */ /* 0x000fe20004000000 */
[----:B------:R-:W-:Y:S01]  /*3c40*/  IMAD.HI.U32 R12, R11, R14, RZ ;  /* 0x0000000e0b0c7227 */ /* 0x000fe200078e00ff */
[----:B------:R-:W-:Y:S03]  /*3c50*/  SEL R9, R24, R9, !P4 ;  /* 0x0000000918097207 */ /* 0x000fe60006000000 */
[-C--:B------:R-:W-:Y:S01]  /*3c60*/  IMAD.HI.U32 R8, R0, R4.reuse, RZ ;  /* 0x0000000400087227 */ /* 0x080fe200078e00ff */
[----:B------:R-:W-:Y:S03]  /*3c70*/  SHF.R.U32.HI R12, RZ, R15, R12 ;  /* 0x0000000fff0c7219 */ /* 0x000fe6000001160c */
[----:B------:R-:W-:Y:S01]  /*3c80*/  IMAD.HI.U32 R2, R9, R4, RZ ;  /* 0x0000000409027227 */ /* 0x000fe200078e00ff */
[-C--:B------:R-:W-:Y:S02]  /*3c90*/  @P2 SHF.R.U32.HI R0, RZ, R5.reuse, R8 ;  /* 0x00000005ff002219 */ /* 0x080fe40000011608 */
[----:B------:R-:W-:Y:S02]  /*3ca0*/  SHF.R.U32.HI R8, RZ, R22, R13 ;  /* 0x00000016ff087219 */ /* 0x000fe4000001160d */
[----:B------:R-:W-:Y:S01]  /*3cb0*/  @P2 SHF.R.U32.HI R9, RZ, R5, R2 ;  /* 0x00000005ff092219 */ /* 0x000fe20000011602 */
[----:B------:R-:W-:Y:S01]  /*3cc0*/  IMAD R0, R26, R0, RZ ;  /* 0x000000001a007224 */ /* 0x000fe200078e02ff */
[----:B------:R-:W-:Y:S02]  /*3cd0*/  SEL R8, R10, R8, !P0 ;  /* 0x000000080a087207 */ /* 0x000fe40004000000 */
[----:B------:R-:W-:Y:S01]  /*3ce0*/  SEL R2, R11, R12, !P4 ;  /* 0x0000000c0b027207 */ /* 0x000fe20006000000 */
[----:B------:R-:W-:Y:S01]  /*3cf0*/  IMAD R12, R26, R9, RZ ;  /* 0x000000091a0c7224 */ /* 0x000fe200078e02ff */
[C---:B------:R-:W-:Y:S01]  /*3d00*/  ISETP.GE.AND P0, PT, R8.reuse, R0, PT ;  /* 0x000000000800720c */ /* 0x040fe20003f06270 */
[----:B------:R-:W-:Y:S03]  /*3d10*/  IMAD.HI.U32 R0, R8, R4, RZ ;  /* 0x0000000408007227 */ /* 0x000fe600078e00ff */
[----:B------:R-:W-:Y:S02]  /*3d20*/  ISETP.GE.OR P0, PT, R2, R12, P0 ;  /* 0x0000000c0200720c */ /* 0x000fe40000706670 */
[-C--:B------:R-:W-:Y:S04]  /*3d30*/  SHF.R.U32.HI R0, RZ, R5.reuse, R0 ;  /* 0x00000005ff007219 */ /* 0x080fe80000011600 */
[----:B------:R-:W-:Y:S05]  /*3d40*/  SEL R13, R8, R0, !P2 ;  /* 0x00000000080d7207 */ /* 0x000fea0005000000 */
[----:B------:R-:W-:Y:S02]  /*3d50*/  IMAD.MOV R12, RZ, RZ, -R13 ;  /* 0x000000ffff0c7224 */ /* 0x000fe400078e0a0d */
[----:B------:R-:W-:Y:S04]  /*3d60*/  @!P0 IMAD.HI.U32 R0, R2, R4, RZ ;  /* 0x0000000402008227 */ /* 0x000fe800078e00ff */
[----:B------:R-:W-:Y:S01]  /*3d70*/  IMAD R12, R26, R12, R8 ;  /* 0x0000000c1a0c7224 */ /* 0x000fe200078e0208 */
[----:B------:R-:W-:Y:S04]  /*3d80*/  @!P0 SHF.R.U32.HI R0, RZ, R5, R0 ;  /* 0x00000005ff008219 */ /* 0x000fe80000011600 */
[----:B------:R-:W-:Y:S04]  /*3d90*/  @!P0 SEL R0, R2, R0, !P2 ;  /* 0x0000000002008207 */ /* 0x000fe80005000000 */
[----:B------:R-:W-:Y:S01]  /*3da0*/  @!P0 IADD3 R13, PT, PT, R13, -R0, RZ ;  /* 0x800000000d0d8210 */ /* 0x000fe20007ffe0ff */
[----:B------:R-:W-:Y:S01]  /*3db0*/  @!P0 IMAD R0, R9, R12, R0 ;  /* 0x0000000c09008224 */ /* 0x000fe200078e0200 */
[----:B------:R-:W-:Y:S01]  /*3dc0*/  IADD3 R9, PT, PT, -R8, RZ, RZ ;  /* 0x000000ff08097210 */ /* 0x000fe20007ffe1ff */
[--C-:B------:R-:W-:Y:S02]  /*3dd0*/  IMAD.MOV R12, RZ, RZ, -R2.reuse ;  /* 0x000000ffff0c7224 */ /* 0x100fe400078e0a02 */
[----:B------:R-:W-:Y:S02]  /*3de0*/  @!P0 IMAD R8, R13, R26, R2 ;  /* 0x0000001a0d088224 */ /* 0x000fe400078e0202 */
[----:B------:R-:W-:Y:S02]  /*3df0*/  @!P0 IMAD.MOV.U32 R2, RZ, RZ, R0 ;  /* 0x000000ffff028224 */ /* 0x000fe400078e0000 */
[----:B------:R-:W-:Y:S02]  /*3e00*/  IMAD R11, R3, R12, R11 ;  /* 0x0000000c030b7224 */ /* 0x000fe400078e020b */
[----:B------:R-:W-:Y:S02]  /*3e10*/  IMAD R10, R6, R9, R10 ;  /* 0x00000009060a7224 */ /* 0x000fe400078e020a */
[----:B------:R-:W-:Y:S02]  /*3e20*/  IMAD R11, R2, R3, R11 ;  /* 0x00000003020b7224 */ /* 0x000fe400078e020b */
[----:B------:R-:W-:Y:S02]  /*3e30*/  IMAD R10, R8, R6, R10 ;  /* 0x00000006080a7224 */ /* 0x000fe400078e020a */
.L_x_68:
[----:B------:R-:W-:Y:S05]  /*3e40*/  BRA.U UP1, `(.L_x_69) ;  /* 0x0000000101107547 */ /* 0x000fea000b800000 */
[----:B------:R-:W-:Y:S04]  /*3e50*/  MOV R2, UR6 ;  /* 0x0000000600027c02 */ /* 0x000fe80008000f00 */
[----:B------:R-:W-:Y:S04]  /*3e60*/  SHF.L.U32 R2, R2, 0x1f, RZ ;  /* 0x0000001f02027819 */ /* 0x000fe800000006ff */
[----:B------:R-:W2:Y:S02]  /*3e70*/  SYNCS.PHASECHK.TRANS64.TRYWAIT P0, [UR7+0x68], R2 ;  /* 0x00006802ff0075a7 */ /* 0x000ea40008001107 */
[----:B--2---:R-:W-:Y:S05]  /*3e80*/  @!P0 BRA `(.L_x_70) ;  /* 0x0000003400208947 */ /* 0x004fea0003800000 */
.L_x_69:
[----:B------:R-:W-:Y:S02]  /*3e90*/  R2UR UR11, R21 ;  /* 0x00000000150b72ca */ /* 0x000fe400000e0000 */
[----:B------:R-:W-:Y:S02]  /*3ea0*/  R2UR UR10, R20 ;  /* 0x00000000140a72ca */ /* 0x000fe400000e0000 */
[----:B------:R-:W-:Y:S04]  /*3eb0*/  ISETP.NE.U32.AND P2, PT, RZ, UR4, PT ;  /* 0x00000004ff007c0c */ /* 0x000fe8000bf45070 */
[----:B------:R-:W-:Y:S05]  /*3ec0*/  ISETP.NE.AND.EX P2, PT, RZ, UR5, PT, P2 ;  /* 0x00000005ff007c0c */ /* 0x000fea000bf45320 */
[----:B------:R-:W-:Y:S02]  /*3ed0*/  USHF.L.U32 UR11, UR11, 0x6, URZ ;  /* 0x000000060b0b7899 */ /* 0x000fe400080006ff */
[----:B------:R-:W-:Y:S01]  /*3ee0*/  USHF.L.U32 UR10, UR10, 0x6, URZ ;  /* 0x000000060a0a7899 */ /* 0x000fe200080006ff */
[----:B------:R-:W-:Y:S11]  /*3ef0*/  BRA.U !UP4, `(.L_x_71) ;  /* 0x000000010c347547 */ /* 0x000ff6000b800000 */
[----:B------:R-:W-:Y:S01]  /*3f00*/  UPLOP3.LUT UP0, UPT, UPT, UPT, UP3, 0x80, 0x8 ;  /* 0x000000000008789c */ /* 0x000fe20003f0f030 */
[----:B--2---:R-:W-:Y:S02]  /*3f10*/  HFMA2 R0, -RZ, RZ, 0, 5.9604644775390625e-08 ;  /* 0x00000001ff007431 */ /* 0x004fe400000001ff */
[----:B------:R-:W-:Y:S03]  /*3f20*/  IMAD.MOV.U32 R60, RZ, RZ, 0x1 ;  /* 0x00000001ff3c7424 */ /* 0x000fe600078e00ff */
[----:B------:R-:W-:Y:S05]  /*3f30*/  PLOP3.LUT P0, PT, PT, PT, UP0, 0x80, 0x8 ;  /* 0x000000000008781c */ /* 0x000fea0003f0f008 */
[----:B------:R-:W2:Y:S01]  /*3f40*/  @UP0 LDCU.64 UR14, c[0x0][0x888] ;  /* 0x00011100ff0e07ac */ /* 0x000ea20008000a00 */
[----:B------:R-:W-:Y:S07]  /*3f50*/  @UP0 UIMAD UR8, UR36, UR4, URZ ;  /* 0x00000004240802a4 */ /* 0x000fee000f8e02ff */
[----:B------:R-:W-:Y:S01]  /*3f60*/  @!P0 PRMT R60, R0, 0x7610, R60 ;  /* 0x00007610003c8816 */ /* 0x000fe2000000003c */
[----:B--2---:R-:W-:Y:S03]  /*3f70*/  @UP0 UIMAD.WIDE UR14, UR8, 0x4, UR14 ;  /* 0x00000004080e08a5 */ /* 0x004fe6000f8e020e */
[----:B------:R-:W2:Y:S03]  /*3f80*/  @!UP0 LDCU UR8, c[0x0][0x880] ;  /* 0x00011000ff0887ac */ /* 0x000ea60008000800 */
[----:B------:R-:W-:Y:S01]  /*3f90*/  IMAD.U32 R8, RZ, RZ, UR14 ;  /* 0x0000000eff087e24 */ /* 0x000fe2000f8e00ff */
[----:B------:R-:W-:Y:S05]  /*3fa0*/  MOV R9, UR15 ;  /* 0x0000000f00097c02 */ /* 0x000fea0008000f00 */
[----:B-----5:R3:W5:Y:S02]  /*3fb0*/  @P0 LDG.E R35, desc[UR46][R8.64] ;  /* 0x0000002e08230981 */ /* 0x020764000c1e1900 */
[----:B--23--:R-:W-:Y:S07]  /*3fc0*/  @!P0 IMAD.U32 R35, RZ, RZ, UR8 ;  /* 0x00000008ff238e24 */ /* 0x00cfee000f8e00ff */
.L_x_71:
[----:B-----5:R-:W-:Y:S01]  /*3fd0*/  @!P2 FSETP.EQ.AND P0, PT, R35, RZ, PT ;  /* 0x000000ff2300a20b */ /* 0x020fe20003f02000 */
[----:B------:R-:W-:Y:S01]  /*3fe0*/  @!UPT UIADD3 URZ, UPT, UPT, URZ, URZ, URZ ;  /* 0x000000fffffff290 */ /* 0x000fe2000fffe0ff */
[----:B------:R-:W-:Y:S11]  /*3ff0*/  @!P2 BRA `(.L_x_72) ;  /* 0x000000000014a947 */ /* 0x000ff60003800000 */
[----:B------:R-:W-:Y:S02]  /*4000*/  LOP3.LUT P2, RZ, R60, 0xff, RZ, 0xc0, !PT ;  /* 0x000000ff3cff7812 */ /* 0x000fe4000784c0ff */
[----:B------:R-:W-:Y:S04]  /*4010*/  PLOP3.LUT P0, PT, PT, PT, UP0, 0x80, 0x8 ;  /* 0x000000000008781c */ /* 0x000fe80003f0f008 */
[----:B------:R-:W-:Y:S07]  /*4020*/  PLOP3.LUT P0, PT, P0, PT, PT, 0x8, 0x80 ;  /* 0x000000000080781c */ /* 0x000fee000070e170 */
[----:B------:R-:W-:Y:S11]  /*4030*/  @P2 FSETP.EQ.AND P0, PT, R35, RZ, PT ;  /* 0x000000ff2300220b */ /* 0x000ff60003f02000 */
[----:B------:R-:W-:Y:S02]  /*4040*/  @!UPT UIADD3 URZ, UPT, UPT, URZ, URZ, URZ ;  /* 0x000000fffffff290 */ /* 0x000fe4000fffe0ff */
.L_x_72:
[----:B------:R-:W-:Y:S01]  /*4050*/  ULEA UR15, UR13, UR7, 0x3 ;  /* 0x000000070d0f7291 */ /* 0x000fe2000f8e18ff */
[----:B------:R-:W-:Y:S02]  /*4060*/  SHF.L.U32 R9, R32, 0x1f, RZ ;  /* 0x0000001f20097819 */ /* 0x000fe400000006ff */
[----:B------:R-:W-:Y:S04]  /*4070*/  ELECT P4, URZ, PT ;  /* 0x0000000000ff782f */ /* 0x000fe80003880000 */
[----:B------:R-:W-:Y:S02]  /*4080*/  PLOP3.LUT P4, PT, P0, P4, PT, 0xf2, 0x2f ;  /* 0x00000000002f781c */ /* 0x000fe40000789e72 */
[----:B------:R-:W3:Y:S11]  /*4090*/  SYNCS.PHASECHK.TRANS64.TRYWAIT P2, [UR15+0x48], R9 ;  /* 0x00004809ff0075a7 */ /* 0x000ef6000804110f */
[----:B-1----:R-:W-:Y:S05]  /*40a0*/  @!P4 IADD3 R8, P0, PT, R30, 0x580, RZ ;  /* 0x000005801e08c810 */ /* 0x002fea0007f1e0ff */
[----:B--2---:R-:W-:Y:S01]  /*40b0*/  @!P4 IMAD.X R2, RZ, RZ, R31, P0 ;  /* 0x000000ffff02c224 */ /* 0x004fe200000e061f */
[----:B---3--:R-:W-:Y:S07]  /*40c0*/  @!P2 BRA `(.L_x_73) ;  /* 0x0000003000a8a947 */ /* 0x008fee0003800000 */
.L_x_142:
[----:B------:R-:W2:Y:S01]  /*40d0*/  LDC.64 R12, c[0x0][0xb18] ;  /* 0x0002c600ff0c7b82 */ /* 0x000ea20000000a00 */
[----:B------:R-:W-:Y:S01]  /*40e0*/  @!P4 R2UR UR8, R2 ;  /* 0x000000000208c2ca */ /* 0x000fe200000e0000 */
[----:B------:R-:W-:Y:S01]  /*40f0*/  VOTEU.ALL UP2, P4 ;  /* 0x0000000000ff7886 */ /* 0x000fe20002040000 */
[----:B------:R-:W-:Y:S01]  /*4100*/  @!P4 R2UR UR9, R8 ;  /* 0x000000000809c2ca */ /* 0x000fe200000e0000 */
[----:B------:R-:W-:Y:S01]  /*4110*/  VOTEU.ALL UP1, P4 ;  /* 0x0000000000ff7886 */ /* 0x000fe20002020000 */
[----:B-1----:R-:W-:Y:S03]  /*4120*/  @!P4 IMAD.MOV.U32 R0, RZ, RZ, 0x1000 ;  /* 0x00001000ff00c424 */ /* 0x002fe600078e00ff */
[----:B------:R-:W1:Y:S01]  /*4130*/  @!P1 LDC R2, c[0x0][0xb0c] ;  /* 0x0002c300ff029b82 */ /* 0x000e620000000800 */
[----:B------:R-:W-:Y:S01]  /*4140*/  UMOV UR20, 0x0 ;  /* 0x0000000000147882 */ /* 0x000fe20000000000 */
[----:B------:R-:W-:Y:S01]  /*4150*/  UMOV UR21, 0x10000000 ;  /* 0x1000000000157882 */ /* 0x000fe20000000000 */
[----:B------:R-:W-:Y:S01]  /*4160*/  UMOV UR12, UR36 ;  /* 0x00000024000c7c82 */ /* 0x000fe20008000000 */
[----:B------:R-:W-:Y:S01]  /*4170*/  UIADD3 UR14, UPT, UPT, UR13, 0x1, URZ ;  /* 0x000000010d0e7890 */ /* 0x000fe2000fffe0ff */
[----:B------:R-:W-:Y:S01]  /*4180*/  @P3 SHF.R.U32.HI R27, RZ, 0x10, R17 ;  /* 0x00000010ff1b3819 */ /* 0x000fe20000011611 */
[----:B------:R-:W-:Y:S02]  /*4190*/  VIADD R29, R29, 0x1 ;  /* 0x000000011d1d7836 */ /* 0x000fe40000000000 */
[----:B------:R-:W-:Y:S01]  /*41a0*/  IMAD.U32 R9, RZ, RZ, UR8 ;  /* 0x00000008ff097e24 */ /* 0x000fe2000f8e00ff */
[----:B------:R-:W-:Y:S01]  /*41b0*/  @!UP2 ULEA UR8, UR13, UR7, 0xc ;  /* 0x000000070d08a291 */ /* 0x000fe2000f8e60ff */
[----:B------:R-:W-:Y:S01]  /*41c0*/  IMAD.U32 R8, RZ, RZ, UR9 ;  /* 0x00000009ff087e24 */ /* 0x000fe2000f8e00ff */
[----:B------:R-:W-:Y:S02]  /*41d0*/  UIADD3 UR9, UPT, UPT, UR15, 0x30, URZ ;  /* 0x000000300f097890 */ /* 0x000fe4000fffe0ff */
[----:B------:R-:W-:Y:S01]  /*41e0*/  @!P4 R2UR UR19, R9 ;  /* 0x000000000913c2ca */ /* 0x000fe200000e0000 */
[----:B------:R-:W-:Y:S01]  /*41f0*/  @!UP2 UIADD3 UR8, UPT, UPT, UR8, 0x200, URZ ;  /* 0x000002000808a890 */ /* 0x000fe2000fffe0ff */
[----:B------:R-:W-:Y:S01]  /*4200*/  @!P4 R2UR UR18, R8 ;  /* 0x000000000812c2ca */ /* 0x000fe200000e0000 */
[----:B------:R-:W-:Y:S01]  /*4210*/  UISETP.NE.AND UP5, UPT, UR14, 0x3, UPT ;  /* 0x000000030e00788c */ /* 0x000fe2000bfa5270 */
[----:B------:R-:W3:Y:S01]  /*4220*/  LDC.64 R8, c[0x0][0xb10] ;  /* 0x0002c400ff087b82 */ /* 0x000ee20000000a00 */
[----:B------:R-:W-:Y:S02]  /*4230*/  UPRMT UR16, UR37, 0x654, UR9 ;  /* 0x0000065425107896 */ /* 0x000fe40008000009 */
[----:B------:R-:W-:Y:S02]  /*4240*/  USEL UR17, URZ, 0x1, UP5 ;  /* 0x00000001ff117887 */ /* 0x000fe4000a800000 */
[----:B------:R-:W-:Y:S04]  /*4250*/  USEL UR14, UR14, URZ, UP5 ;  /* 0x000000ff0e0e7287 */ /* 0x000fe8000a800000 */
[----:B------:R-:W-:Y:S01]  /*4260*/  ULEA UR13, UR14, UR7, 0x3 ;  /* 0x000000070e0d7291 */ /* 0x000fe2000f8e18ff */
[----:B------:R-:W-:Y:S01]  /*4270*/  LOP3.LUT R32, R32, UR17, RZ, 0x3c, !PT ;  /* 0x0000001120207c12 */ /* 0x000fe2000f8e3cff */
[----:B------:R1:W-:Y:S01]  /*4280*/  @!UP1 UTMALDG.3D [UR8], [UR18], desc[UR20] ;  /* 0x00001408120095b4 */ /* 0x0003e20008011000 */
[----:B------:R5:W-:Y:S02]  /*4290*/  @!P4 SYNCS.ARRIVE.TRANS64.RED.A0TR RZ, [UR15+0x30], R0 ;  /* 0x00003000ffffc9a7 */ /* 0x000be4000830040f */
[----:B------:R-:W-:Y:S01]  /*42a0*/  SHF.L.U32 R20, R32, 0x1f, RZ ;  /* 0x0000001f20147819 */ /* 0x000fe200000006ff */
[C---:B---3--:R-:W-:Y:S01]  /*42b0*/  @!P1 IMAD.HI.U32 R8, R11.reuse, R8, RZ ;  /* 0x000000080b089227 */ /* 0x048fe200078e00ff */
[----:B--2---:R-:W-:Y:S02]  /*42c0*/  @!P1 ISETP.NE.AND P0, PT, R12, 0x1, PT ;  /* 0x000000010c00980c */ /* 0x004fe40003f05270 */
[----:B-1----:R-:W-:Y:S01]  /*42d0*/  @!P1 ISETP.NE.AND P2, PT, R2, 0x1, PT ;  /* 0x000000010200980c */ /* 0x002fe20003f45270 */
[----:B------:R-:W-:Y:S01]  /*42e0*/  SYNCS.ARRIVE.TRANS64.RED.A1T0 RZ, [UR16], RZ ;  /* 0x000000ffffff79a7 */ /* 0x000fe20008100410 */
[C---:B------:R-:W-:Y:S01]  /*42f0*/  @!P1 IMAD.HI.U32 R13, R10.reuse, R13, RZ ;  /* 0x0000000d0a0d9227 */ /* 0x040fe200078e00ff */
[----:B------:R-:W-:Y:S04]  /*4300*/  @!P1 SHF.R.U32.HI R8, RZ, R9, R8 ;  /* 0x00000009ff089219 */ /* 0x000fe80000011608 */
[----:B------:R-:W-:Y:S01]  /*4310*/  @!P1 SEL R8, R11, R8, !P2 ;  /* 0x000000080b089207 */ /* 0x000fe20005000000 */
[----:B------:R-:W1:Y:S01]  /*4320*/  SYNCS.PHASECHK.TRANS64.TRYWAIT P5, [UR13+0x48], R20 ;  /* 0x00004814ff0075a7 */ /* 0x000e6200080a110d */
[----:B-----5:R-:W2:Y:S02]  /*4330*/  @!P1 LDC R0, c[0x0][0xb20] ;  /* 0x0002c800ff009b82 */ /* 0x020ea40000000800 */
[----:B--2---:R-:W-:Y:S04]  /*4340*/  @!P1 SHF.R.U32.HI R0, RZ, R0, R13 ;  /* 0x00000000ff009219 */ /* 0x004fe8000001160d */
[----:B------:R-:W-:Y:S05]  /*4350*/  @!P1 SEL R9, R10, R0, !P0 ;  /* 0x000000000a099207 */ /* 0x000fea0004000000 */
[----:B------:R-:W-:Y:S02]  /*4360*/  @!P1 IMAD.IADD R0, R9, 0x1, -R8 ;  /* 0x0000000109009824 */ /* 0x000fe400078e0a08 */
[----:B------:R-:W-:Y:S02]  /*4370*/  @!P1 IMAD.IADD R8, R8, 0x1, -R9 ;  /* 0x0000000108089824 */ /* 0x000fe400078e0a09 */
[----:B------:R-:W-:Y:S02]  /*4380*/  @!P1 IMAD R11, R0, R2, R11 ;  /* 0x00000002000b9224 */ /* 0x000fe400078e020b */
[----:B------:R-:W-:Y:S01]  /*4390*/  @!P1 IMAD R10, R8, R12, R10 ;  /* 0x0000000c080a9224 */ /* 0x000fe200078e020a */
[----:B-1----:R-:W-:Y:S06]  /*43a0*/  @!P5 BRA `(.L_x_74) ;  /* 0x000000300008d947 */ /* 0x002fec0003800000 */
.L_x_144:
[----:B------:R-:W-:Y:S01]  /*43b0*/  @!P4 IADD3 R2, P0, PT, R30, 0x580, RZ ;  /* 0x000005801e02c810 */ /* 0x000fe20007f1e0ff */
[----:B------:R-:W-:Y:S01]  /*43c0*/  UMOV UR18, 0x0 ;  /* 0x0000000000127882 */ /* 0x000fe20000000000 */
[----:B------:R-:W-:Y:S01]  /*43d0*/  UMOV UR19, 0x10000000 ;  /* 0x1000000000137882 */ /* 0x000fe20000000000 */
[----:B------:R-:W-:Y:S01]  /*43e0*/  VOTEU.ALL UP1, P4 ;  /* 0x0000000000ff7886 */ /* 0x000fe20002020000 */
[----:B------:R-:W-:Y:S01]  /*43f0*/  @!P4 R2UR UR9, R2 ;  /* 0x000000000209c2ca */ /* 0x000fe200000e0000 */
[----:B-1----:R-:W-:Y:S01]  /*4400*/  @!P4 IMAD.X R0, RZ, RZ, R31, P0 ;  /* 0x000000ffff00c224 */ /* 0x002fe200000e061f */
[----:B------:R-:W-:Y:S01]  /*4410*/  UMOV UR12, UR36 ;  /* 0x00000024000c7c82 */ /* 0x000fe20008000000 */
[----:B------:R-:W-:Y:S01]  /*4420*/  @P3 R2UR UR36, R27 ;  /* 0x000000001b2432ca */ /* 0x000fe200000e0000 */
[----:B------:R-:W-:Y:S01]  /*4430*/  @!UP1 ULEA UR15, UR14, UR7, 0xc ;  /* 0x000000070e0f9291 */ /* 0x000fe2000f8e60ff */
[----:B------:R-:W-:Y:S01]  /*4440*/  ISETP.NE.AND P0, PT, R29, 0x2, PT ;  /* 0x000000021d00780c */ /* 0x000fe20003f05270 */
[----:B------:R-:W-:Y:S01]  /*4450*/  @!UP1 UIADD3 UR10, UPT, UPT, UR10, 0x20, URZ ;  /* 0x000000200a0a9890 */ /* 0x000fe2000fffe0ff */
[----:B------:R-:W-:Y:S01]  /*4460*/  @!P4 R2UR UR8, R0 ;  /* 0x000000000008c2ca */ /* 0x000fe200000e0000 */
[----:B------:R-:W-:Y:S01]  /*4470*/  IMAD.IADD R20, R10, 0x1, R58 ;  /* 0x000000010a147824 */ /* 0x000fe200078e023a */
[----:B------:R-:W-:Y:S01]  /*4480*/  SEL R0, RZ, 0x1, P0 ;  /* 0x00000001ff007807 */ /* 0x000fe20000000000 */
[----:B------:R-:W-:Y:S01]  /*4490*/  IMAD.IADD R21, R11, 0x1, R59 ;  /* 0x000000010b157824 */ /* 0x000fe200078e023b */
[----:B------:R-:W-:Y:S02]  /*44a0*/  SEL R29, R29, RZ, P0 ;  /* 0x000000ff1d1d7207 */ /* 0x000fe40000000000 */
[----:B------:R-:W-:Y:S01]  /*44b0*/  IMAD.U32 R8, RZ, RZ, UR9 ;  /* 0x00000009ff087e24 */ /* 0x000fe2000f8e00ff */
[----:B------:R-:W-:Y:S01]  /*44c0*/  UIADD3 UR9, UPT, UPT, UR13, 0x30, URZ ;  /* 0x000000300d097890 */ /* 0x000fe2000fffe0ff */
[----:B------:R-:W-:Y:S03]  /*44d0*/  LOP3.LUT R28, R28, R0, RZ, 0x3c, !PT ;  /* 0x000000001c1c7212 */ /* 0x000fe600078e3cff */
[----:B------:R-:W-:Y:S02]  /*44e0*/  @!P4 R2UR UR16, R8 ;  /* 0x000000000810c2ca */ /* 0x000fe400000e0000 */
[----:B------:R-:W-:Y:S01]  /*44f0*/  IMAD.U32 R9, RZ, RZ, UR8 ;  /* 0x00000008ff097e24 */ /* 0x000fe2000f8e00ff */
[----:B------:R-:W-:Y:S01]  /*4500*/  @!UP1 UIADD3 UR8, UPT, UPT, UR15, 0x200, URZ ;  /* 0x000002000f089890 */ /* 0x000fe2000fffe0ff */
[----:B------:R-:W-:Y:S01]  /*4510*/  VOTEU.ALL UP1, P4 ;  /* 0x0000000000ff7886 */ /* 0x000fe20002020000 */
[----:B------:R-:W-:Y:S02]  /*4520*/  UPRMT UR15, UR37, 0x654, UR9 ;  /* 0x00000654250f7896 */ /* 0x000fe40008000009 */
[----:B------:R-:W-:Y:S11]  /*4530*/  @!P4 R2UR UR17, R9 ;  /* 0x000000000911c2ca */ /* 0x000ff600000e0000 */
[----:B------:R-:W-:Y:S02]  /*4540*/  @!UPT UIADD3 URZ, UPT, UPT, URZ, URZ, URZ ;  /* 0x000000fffffff290 */ /* 0x000fe4000fffe0ff */
[----:B------:R2:W-:Y:S01]  /*4550*/  @!UP1 UTMALDG.3D [UR8], [UR16], desc[UR18] ;  /* 0x00001208100095b4 */ /* 0x0005e20008011000 */
[----:B------:R2:W-:Y:S01]  /*4560*/  @!P4 SYNCS.ARRIVE.TRANS64.RED.A0TR RZ, [UR13+0x30], R25 ;  /* 0x00003019ffffc9a7 */ /* 0x0005e2000830040d */
[----:B------:R-:W-:Y:S04]  /*4570*/  UIADD3 UR13, UPT, UPT, UR14, 0x1, URZ ;  /* 0x000000010e0d7890 */ /* 0x000fe8000fffe0ff */
[----:B------:R-:W-:Y:S04]  /*4580*/  UISETP.NE.AND UP1, UPT, UR13, 0x3, UPT ;  /* 0x000000030d00788c */ /* 0x000fe8000bf25270 */
[----:B------:R-:W-:Y:S02]  /*4590*/  USEL UR14, URZ, 0x1, UP1 ;  /* 0x00000001ff0e7887 */ /* 0x000fe40008800000 */
[----:B------:R-:W-:Y:S02]  /*45a0*/  USEL UR13, UR13, URZ, UP1 ;  /* 0x000000ff0d0d7287 */ /* 0x000fe40008800000 */
[----:B------:R-:W-:Y:S02]  /*45b0*/  UPLOP3.LUT UP1, UPT, UPT, UPT, UPT, 0x80, 0x8 ;  /* 0x000000000008789c */ /* 0x000fe40003f2f070 */
[----:B------:R-:W-:Y:S01]  /*45c0*/  LOP3.LUT R32, R32, UR14, RZ, 0x3c, !PT ;  /* 0x0000000e20207c12 */ /* 0x000fe2000f8e3cff */
[----:B------:R-:W-:Y:S01]  /*45d0*/  SYNCS.ARRIVE.TRANS64.RED.A1T0 RZ, [UR15], RZ ;  /* 0x000000ffffff79a7 */ /* 0x000fe2000810040f */
[----:B------:R-:W-:Y:S07]  /*45e0*/  @P3 BRA `(.L_x_75) ;  /* 0xfffffff4001c3947 */ /* 0x000fee000383ffff */
[----:B------:R-:W-:Y:S01]  /*45f0*/  UIADD3 UR7, UPT, UPT, UR7, 0x48, URZ ;  /* 0x0000004807077890 */ /* 0x000fe2000fffe0ff */
[----:B------:R-:W-:-:S03]  /*4600*/  SHF.L.U32 R2, R32, 0x1f, RZ ;  /* 0x0000001f20027819 */ /* 0x000fc600000006ff */
[----:B------:R-:W-:-:S09]  /*4610*/  ULEA UR4, UR13, UR7, 0x3 ;  /* 0x000000070d047291 */ /* 0x000fd2000f8e18ff */
[----:B------:R-:W1:Y:S02]  /*4620*/  SYNCS.PHASECHK.TRANS64.TRYWAIT P0, [UR4], R2 ;  /* 0x00000002ff0075a7 */ /* 0x000e640008001104 */
[----:B-1----:R-:W-:Y:S05]  /*4630*/  @!P0 BRA `(.L_x_76) ;  /* 0x0000002c007c8947 */ /* 0x002fea0003800000 */
.L_x_146:
        /* <DEDUP_REMOVED lines=9> */
.L_x_148:
[----:B------:R-:W-:-:S04]  /*46d0*/  UIADD3 UR5, UPT, UPT, UR5, 0x1, URZ ;  /* 0x0000000105057890 */ /* 0x000fc8000fffe0ff */
[----:B------:R-:W-:-:S04]  /*46e0*/  UISETP.NE.AND UP0, UPT, UR5, 0x3, UPT ;  /* 0x000000030500788c */ /* 0x000fc8000bf05270 */
[----:B------:R-:W-:Y:S02]  /*46f0*/  USEL UR4, URZ, 0x1, UP0 ;  /* 0x00000001ff047887 */ /* 0x000fe40008000000 */
[----:B------:R-:W-:-:S04]  /*4700*/  USEL UR5, UR5, URZ, UP0 ;  /* 0x000000ff05057287 */ /* 0x000fc80008000000 */
[----:B------:R-:W-:Y:S01]  /*4710*/  ULEA UR5, UR5, UR7, 0x3 ;  /* 0x0000000705057291 */ /* 0x000fe2000f8e18ff */
[----:B-1----:R-:W-:-:S04]  /*4720*/  LOP3.LUT R2, R32, UR4, RZ, 0x3c, !PT ;  /* 0x0000000420027c12 */ /* 0x002fc8000f8e3cff */
[----:B------:R-:W-:Y:S01]  /*4730*/  SHF.L.U32 R2, R2, 0x1f, RZ ;  /* 0x0000001f02027819 */ /* 0x000fe200000006ff */
[----:B------:R-:W-:-:S07]  /*4740*/  IMAD.U32 R0, RZ, RZ, UR5 ;  /* 0x00000005ff007e24 */ /* 0x000fce000f8e00ff */
.L_x_78:
[----:B-1----:R1:W3:Y:S02]  /*4750*/  SYNCS.PHASECHK.TRANS64.TRYWAIT P0, [R0+URZ], R2 ;  /* 0x00000002000075a7 */ /* 0x0022e400080011ff */
[----:B---3--:R-:W-:Y:S05]  /*4760*/  @!P0 NANOSLEEP.SYNCS 0x989680 ;  /* 0x009896800000895d */ /* 0x008fea0003900000 */
[----:B------:R-:W3:Y:S02]  /*4770*/  @!P0 SYNCS.PHASECHK.TRANS64 P0, [R0+URZ], R2 ;  /* 0x00000002000085a7 */ /* 0x000ee400080010ff */
[----:B--23--:R-:W-:Y:S05]  /*4780*/  @P0 EXIT ;  /* 0x000000000000094d */ /* 0x00cfea0003800000 */
[----:B------:R-:W-:Y:S05]  /*4790*/  BRA `(.L_x_78) ;  /* 0xfffffffc00ec7947 */ /* 0x000fea000383ffff */
.L_x_66:
[----:B------:R-:W-:-:S06]  /*47a0*/  UISETP.GE.AND UP1, UPT, UR8, 0x4, UPT ;  /* 0x000000040800788c */ /* 0x000fcc000bf26270 */
[----:B------:R-:W-:-:S13]  /*47b0*/  PLOP3.LUT P0, PT, PT, PT, UP1, 0x80, 0x8 ;  /* 0x000000000008781c */ /* 0x000fda0003f0f018 */
[----:B------:R-:W-:Y:S05]  /*47c0*/  @!P0 EXIT ;  /* 0x000000000000894d */ /* 0x000fea0003800000 */
[----:B------:R-:W-:Y:S01]  /*47d0*/  BAR.SYNC.DEFER_BLOCKING 0x6, 0xa0 ;  /* 0x0182800000007b1d */ /* 0x000fe20000010000 */
[C---:B------:R-:W-:Y:S01]  /*47e0*/  IMAD.SHL.U32 R3, R70.reuse, 0x20, RZ ;  /* 0x0000002046037824 */ /* 0x040fe200078e00ff */
[C---:B------:R-:W-:Y:S01]  /*47f0*/  LOP3.LUT P0, RZ, R70.reuse, 0x4, RZ, 0xc0, !PT ;  /* 0x0000000446ff7812 */ /* 0x040fe2000780c0ff */
[C---:B------:R-:W-:Y:S02]  /*4800*/  IMAD.SHL.U32 R64, R70.reuse, 0x10, RZ ;  /* 0x0000001046407824 */ /* 0x040fe400078e00ff */
[C---:B------:R-:W-:Y:S01]  /*4810*/  IMAD.SHL.U32 R2, R70.reuse, 0x4, RZ ;  /* 0x0000000446027824 */ /* 0x040fe200078e00ff */
[----:B------:R-:W-:Y:S02]  /*4820*/  UMOV UR48, 0x400 ;  /* 0x0000040000307882 */ /* 0x000fe40000000000 */
[----:B------:R-:W1:Y:S01]  /*4830*/  LDC R63, c[0x0][0x370] ;  /* 0x0000dc00ff3f7b82 */ /* 0x000e620000000800 */
[----:B------:R-:W-:Y:S01]  /*4840*/  ULEA UR48, UR37, UR48, 0x18 ;  /* 0x0000003025307291 */ /* 0x000fe2000f8ec0ff */
[----:B------:R-:W-:Y:S01]  /*4850*/  LOP3.LUT R4, R3, 0xc0, RZ, 0xc0, !PT ;  /* 0x000000c003047812 */ /* 0x000fe200078ec0ff */
[----:B------:R-:W-:Y:S01]  /*4860*/  IMAD.U32 R32, R70, 0x10000, RZ ;  /* 0x0001000046207824 */ /* 0x000fe200078e00ff */
[----:B------:R-:W-:Y:S01]  /*4870*/  LOP3.LUT R64, R64, 0x600, RZ, 0xc0, !PT ;  /* 0x0000060040407812 */ /* 0x000fe200078ec0ff */
[----:B------:R-:W-:Y:S01]  /*4880*/  IMAD.MOV.U32 R69, RZ, RZ, 0x10 ;  /* 0x00000010ff457424 */ /* 0x000fe200078e00ff */
[----:B------:R-:W-:Y:S01]  /*4890*/  LOP3.LUT R2, R4, 0x18, R2, 0xf8, !PT ;  /* 0x0000001804027812 */ /* 0x000fe200078ef802 */
[----:B------:R-:W-:Y:S01]  /*48a0*/  IMAD.MOV.U32 R31, RZ, RZ, RZ ;  /* 0x000000ffff1f7224 */ /* 0x000fe200078e00ff */
[----:B------:R-:W2:Y:S01]  /*48b0*/  LDC R28, c[0x0][0xb0c] ;  /* 0x0002c300ff1c7b82 */ /* 0x000ea20000000800 */
[----:B------:R-:W-:Y:S01]  /*48c0*/  SHF.R.U32.HI R4, RZ, 0x1, R70 ;  /* 0x00000001ff047819 */ /* 0x000fe20000011646 */
[----:B------:R-:W-:Y:S01]  /*48d0*/  IMAD.MOV.U32 R68, RZ, RZ, RZ ;  /* 0x000000ffff447224 */ /* 0x000fe200078e00ff */
[--C-:B------:R-:W-:Y:S01]  /*48e0*/  LOP3.LUT R64, R64, 0x20, R3.reuse, 0xf8, !PT ;  /* 0x0000002040407812 */ /* 0x100fe200078ef803 */
[----:B------:R-:W-:Y:S01]  /*48f0*/  IMAD.MOV.U32 R73, RZ, RZ, RZ ;  /* 0x000000ffff497224 */ /* 0x000fe200078e00ff */
[----:B------:R-:W-:Y:S01]  /*4900*/  LOP3.LUT R32, R32, 0x600000, RZ, 0xc0, !PT ;  /* 0x0060000020207812 */ /* 0x000fe200078ec0ff */
[----:B------:R-:W-:Y:S01]  /*4910*/  IMAD.MOV.U32 R67, RZ, RZ, RZ ;  /* 0x000000ffff437224 */ /* 0x000fe200078e00ff */
[----:B------:R-:W-:Y:S01]  /*4920*/  LOP3.LUT R2, R2, 0x8, R4, 0x78, !PT ;  /* 0x0000000802027812 */ /* 0x000fe200078e7804 */
[----:B------:R-:W4:Y:S01]  /*4930*/  LDC R61, c[0x0][0xb20] ;  /* 0x0002c800ff3d7b82 */ /* 0x000f220000000800 */
[----:B------:R-:W3:Y:S01]  /*4940*/  LDS R0, [UR48+0x120] ;  /* 0x00012030ff007984 */ /* 0x000ee20008000800 */
[----:B------:R-:W-:Y:S01]  /*4950*/  LOP3.LUT R64, R64, 0x100, R3, 0xf8, !PT ;  /* 0x0000010040407812 */ /* 0x000fe200078ef803 */
[----:B------:R-:W1:Y:S01]  /*4960*/  LDCU.64 UR54, c[0x0][0x348] ;  /* 0x00006900ff3677ac */ /* 0x000e620008000a00 */
[----:B------:R-:W-:-:S02]  /*4970*/  LOP3.LUT R70, R70, 0x60, RZ, 0xc0, !PT ;  /* 0x0000006046467812 */ /* 0x000fc400078ec0ff */
[----:B------:R-:W-:Y:S01]  /*4980*/  LOP3.LUT R64, R64, R2, RZ, 0xfc, !PT ;  /* 0x0000000240407212 */ /* 0x000fe200078efcff */
[----:B------:R-:W1:Y:S01]  /*4990*/  LDCU.64 UR38, c[0x0][0x888] ;  /* 0x00011100ff2677ac */ /* 0x000e620008000a00 */
[----:B------:R-:W1:Y:S01]  /*49a0*/  LDC R27, c[0x0][0xb30] ;  /* 0x0002cc00ff1b7b82 */ /* 0x000e620000000800 */
[----:B------:R-:W-:Y:S01]  /*49b0*/  SEL R69, R69, 0xfffffff0, !P0 ;  /* 0xfffffff045457807 */ /* 0x000fe20004000000 */
[----:B------:R-:W1:Y:S01]  /*49c0*/  LDCU.64 UR44, c[0x0][0x890] ;  /* 0x00011200ff2c77ac */ /* 0x000e620008000a00 */
[----:B------:R-:W-:-:S05]  /*49d0*/  UMOV UR51, 0x1 ;  /* 0x0000000100337882 */ /* 0x000fca0000000000 */
[----:B------:R-:W1:Y:S01]  /*49e0*/  LDC.64 R56, c[0x0][0xb10] ;  /* 0x0002c400ff387b82 */ /* 0x000e620000000a00 */
[----:B------:R-:W-:Y:S01]  /*49f0*/  UMOV UR56, URZ ;  /* 0x000000ff00387c82 */ /* 0x000fe20008000000 */
[----:B------:R-:W-:Y:S01]  /*4a00*/  UIADD3 UR52, UPT, UPT, UR48, 0x200, URZ ;  /* 0x0000020030347890 */ /* 0x000fe2000fffe0ff */
[----:B------:R-:W-:Y:S01]  /*4a10*/  UMOV UR50, URZ ;  /* 0x000000ff00327c82 */ /* 0x000fe20008000000 */
[----:B------:R-:W-:-:S04]  /*4a20*/  UMOV UR49, URZ ;  /* 0x000000ff00317c82 */ /* 0x000fc80008000000 */
[----:B------:R-:W1:Y:S08]  /*4a30*/  LDC.64 R24, c[0x0][0xb18] ;  /* 0x0002c600ff187b82 */ /* 0x000e700000000a00 */
[----:B------:R-:W1:Y:S08]  /*4a40*/  LDC.64 R22, c[0x0][0xb28] ;  /* 0x0002ca00ff167b82 */ /* 0x000e700000000a00 */
[----:B------:R-:W1:Y:S01]  /*4a50*/  LDC.64 R54, c[0x0][0x8b0] ;  /* 0x00022c00ff367b82 */ /* 0x000e620000000a00 */
[----:B---3--:R-:W-:-:S07]  /*4a60*/  IMAD.IADD R32, R0, 0x1, R32 ;  /* 0x0000000100207824 */ /* 0x008fce00078e0220 */
[----:B------:R-:W3:Y:S08]  /*4a70*/  LDC.64 R52, c[0x0][0x8a8] ;  /* 0x00022a00ff347b82 */ /* 0x000ef00000000a00 */
[----:B--2-4-:R-:W1:Y:S02]  /*4a80*/  LDC R62, c[0x0][0x374] ;  /* 0x0000dd00ff3e7b82 */ /* 0x014e640000000800 */
.L_x_109:
[----:B------:R-:W-:Y:S02]  /*4a90*/  LEA R0, R73, UR48, 0x3 ;  /* 0x0000003049007c11 */ /* 0x000fe4000f8e18ff */
[----:B------:R-:W-:Y:S02]  /*4aa0*/  SHF.L.U32 R2, R67, 0x1f, RZ ;  /* 0x0000001f43027819 */ /* 0x000fe400000006ff */
[----:B-1----:R-:W-:Y:S02]  /*4ab0*/  LEA R16, R73, UR48, 0x4 ;  /* 0x0000003049107c11 */ /* 0x002fe4000f8e20ff */
[----:B------:R-:W2:Y:S02]  /*4ac0*/  SYNCS.PHASECHK.TRANS64.TRYWAIT P0, [R0+URZ+0x70], R2 ;  /* 0x00007002000075a7 */ /* 0x000ea400080011ff */
[----:B--2---:R-:W-:Y:S05]  /*4ad0*/  @!P0 BRA `(.L_x_79) ;  /* 0x0000002800848947 */ /* 0x004fea0003800000 */
.L_x_149:
[----:B------:R-:W4:Y:S01]  /*4ae0*/  LDC.64 R10, c[0x0][0xb10] ;  /* 0x0002c400ff0a7b82 */ /* 0x000f220000000a00 */
[----:B------:R-:W3:Y:S01]  /*4af0*/  LDS.128 R16, [R16+0x100] ;  /* 0x0001000010107984 */ /* 0x000ee20000000c00 */
[----:B-1----:R-:W-:Y:S01]  /*4b00*/  ISETP.NE.AND P1, PT, R27, 0x1, PT ;  /* 0x000000011b00780c */ /* 0x002fe20003f25270 */
[----:B--2---:R-:W-:Y:S01]  /*4b10*/  VIADD R0, R0, 0x80 ;  /* 0x0000008000007836 */ /* 0x004fe20000000000 */
[----:B------:R-:W-:Y:S04]  /*4b20*/  ISETP.GE.AND P0, PT, R26, 0x1, PT ;  /* 0x000000011a00780c */ /* 0x000fe80003f06270 */
[----:B------:R-:W1:Y:S01]  /*4b30*/  LDC.64 R8, c[0x0][0xb18] ;  /* 0x0002c600ff087b82 */ /* 0x000e620000000a00 */
[----:B------:R-:W-:Y:S01]  /*4b40*/  PRMT R0, RZ, 0x654, R0 ;  /* 0x00000654ff007816 */ /* 0x000fe20000000000 */
[----:B------:R-:W-:Y:S01]  /*4b50*/  @!PT LDS RZ, [RZ] ;  /* 0x00000000fffff984 */ /* 0x000fe20000000800 */
[----:B------:R-:W-:Y:S01]  /*4b60*/  @!PT LDS RZ, [RZ] ;  /* 0x00000000fffff984 */ /* 0x000fe20000000800 */
[----:B------:R-:W-:Y:S01]  /*4b70*/  @!PT LDS RZ, [RZ] ;  /* 0x00000000fffff984 */ /* 0x000fe20000000800 */
[----:B------:R-:W-:Y:S01]  /*4b80*/  @!PT LDS RZ, [RZ] ;  /* 0x00000000fffff984 */ /* 0x000fe20000000800 */
[----:B------:R2:W-:Y:S06]  /*4b90*/  MEMBAR.ALL.CTA ;  /* 0x0000000000007992 */ /* 0x0005ec0000008000 */
[----:B--2---:R-:W2:Y:S01]  /*4ba0*/  FENCE.VIEW.ASYNC.S ;  /* 0x00000000000073c6 */ /* 0x004ea20000000000 */
[----:B------:R-:W1:Y:S08]  /*4bb0*/  @!P1 LDC R12, c[0x0][0xb20] ;  /* 0x0002c800ff0c9b82 */ /* 0x000e700000000800 */
[----:B------:R-:W1:Y:S01]  /*4bc0*/  @!P1 LDC R7, c[0x0][0xb0c] ;  /* 0x0002c300ff079b82 */ /* 0x000e620000000800 */
[----:B--2---:R2:W-:Y:S01]  /*4bd0*/  SYNCS.ARRIVE.TRANS64.RED.A1T0 RZ, [R0+URZ], RZ ;  /* 0x000000ff00ff79a7 */ /* 0x0045e200081004ff */
[----:B---3--:R-:W-:Y:S04]  /*4be0*/  LOP3.LUT P4, RZ, R18, 0x1, RZ, 0xc0, !PT ;  /* 0x0000000112ff7812 */ /* 0x008fe8000788c0ff */
[----:B------:R-:W-:Y:S09]  /*4bf0*/  P2R R71, PR, RZ, 0x10 ;  /* 0x00000010ff477803 */ /* 0x000ff20000000000 */
[----:B------:R-:W-:Y:S02]  /*4c00*/  @P4 MOV R30, R16 ;  /* 0x00000010001e4202 */ /* 0x000fe40000000f00 */
[----:B------:R-:W-:Y:S01]  /*4c10*/  @P4 LOP3.LUT R29, R17, 0xffff, RZ, 0xc0, !PT ;  /* 0x0000ffff111d4812 */ /* 0x000fe200078ec0ff */
[----:B--2-4-:R-:W-:Y:S06]  /*4c20*/  @!P0 BRA `(.L_x_80) ;  /* 0x0000000000a48947 */ /* 0x014fec0003800000 */
[----:B------:R-:W-:Y:S01]  /*4c30*/  IMAD.HI.U32 R0, R62, R25, RZ ;  /* 0x000000193e007227 */ /* 0x000fe200078e00ff */
[----:B------:R-:W-:Y:S02]  /*4c40*/  ISETP.NE.AND P0, PT, R24, 0x1, PT ;  /* 0x000000011800780c */ /* 0x000fe40003f05270 */
[----:B------:R-:W-:Y:S01]  /*4c50*/  ISETP.NE.AND P2, PT, R26, 0x1, PT ;  /* 0x000000011a00780c */ /* 0x000fe20003f45270 */
[----:B------:R-:W-:Y:S01]  /*4c60*/  IMAD.HI.U32 R4, R63, R56, RZ ;  /* 0x000000383f047227 */ /* 0x000fe200078e00ff */
[----:B------:R-:W-:Y:S02]  /*4c70*/  SHF.R.U32.HI R0, RZ, R61, R0 ;  /* 0x0000003dff007219 */ /* 0x000fe40000011600 */
[----:B------:R-:W-:Y:S01]  /*4c80*/  ISETP.NE.AND P3, PT, R28, 0x1, PT ;  /* 0x000000011c00780c */ /* 0x000fe20003f65270 */
[----:B------:R-:W-:Y:S01]  /*4c90*/  IMAD.HI.U32 R6, R29, R25, RZ ;  /* 0x000000191d067227 */ /* 0x000fe200078e00ff */
[-C--:B------:R-:W-:Y:S02]  /*4ca0*/  SHF.R.U32.HI R4, RZ, R57.reuse, R4 ;  /* 0x00000039ff047219 */ /* 0x080fe40000011604 */
[----:B------:R-:W-:Y:S01]  /*4cb0*/  SEL R0, R62, R0, !P0 ;  /* 0x000000003e007207 */ /* 0x000fe20004000000 */
[----:B------:R-:W-:Y:S01]  /*4cc0*/  IMAD.HI.U32 R5, R30, R56, RZ ;  /* 0x000000381e057227 */ /* 0x000fe200078e00ff */
[----:B------:R-:W-:Y:S03]  /*4cd0*/  SEL R4, R63, R4, !P3 ;  /* 0x000000043f047207 */ /* 0x000fe60005800000 */
[-C--:B------:R-:W-:Y:S01]  /*4ce0*/  IMAD.HI.U32 R3, R0, R22.reuse, RZ ;  /* 0x0000001600037227 */ /* 0x080fe200078e00ff */
[----:B------:R-:W-:Y:S03]  /*4cf0*/  SHF.R.U32.HI R5, RZ, R57, R5 ;  /* 0x00000039ff057219 */ /* 0x000fe60000011605 */
[----:B------:R-:W-:Y:S01]  /*4d00*/  IMAD.HI.U32 R2, R4, R22, RZ ;  /* 0x0000001604027227 */ /* 0x000fe200078e00ff */
[----:B------:R-:W-:Y:S02]  /*4d10*/  @P2 SHF.R.U32.HI R0, RZ, R23, R3 ;  /* 0x00000017ff002219 */ /* 0x000fe40000011603 */
[----:B------:R-:W-:Y:S02]  /*4d20*/  SHF.R.U32.HI R3, RZ, R61, R6 ;  /* 0x0000003dff037219 */ /* 0x000fe40000011606 */
[----:B------:R-:W-:Y:S01]  /*4d30*/  @P2 SHF.R.U32.HI R4, RZ, R23, R2 ;  /* 0x00000017ff042219 */ /* 0x000fe20000011602 */
[----:B------:R-:W-:Y:S01]  /*4d40*/  IMAD R0, R26, R0, RZ ;  /* 0x000000001a007224 */ /* 0x000fe200078e02ff */
[----:B------:R-:W-:Y:S02]  /*4d50*/  SEL R3, R29, R3, !P0 ;  /* 0x000000031d037207 */ /* 0x000fe40004000000 */
[----:B------:R-:W-:Y:S01]  /*4d60*/  SEL R2, R30, R5, !P3 ;  /* 0x000000051e027207 */ /* 0x000fe20005800000 */
[----:B------:R-:W-:Y:S01]  /*4d70*/  IMAD R5, R26, R4, RZ ;  /* 0x000000041a057224 */ /* 0x000fe200078e02ff */
[C---:B------:R-:W-:Y:S01]  /*4d80*/  ISETP.GE.AND P0, PT, R3.reuse, R0, PT ;  /* 0x000000000300720c */ /* 0x040fe20003f06270 */
[C---:B------:R-:W-:Y:S03]  /*4d90*/  IMAD.HI.U32 R0, R3.reuse, R22, RZ ;  /* 0x0000001603007227 */ /* 0x040fe600078e00ff */
[C---:B------:R-:W-:Y:S02]  /*4da0*/  ISETP.GE.OR P0, PT, R2.reuse, R5, P0 ;  /* 0x000000050200720c */ /* 0x040fe40000706670 */
[----:B------:R-:W-:Y:S04]  /*4db0*/  SHF.R.U32.HI R0, RZ, R23, R0 ;  /* 0x00000017ff007219 */ /* 0x000fe80000011600 */
[C---:B------:R-:W-:Y:S05]  /*4dc0*/  SEL R6, R3.reuse, R0, !P2 ;  /* 0x0000000003067207 */ /* 0x040fea0005000000 */
        /* <DEDUP_REMOVED lines=14> */
[----:B------:R-:W-:Y:S07]  /*4eb0*/  IMAD R29, R3, R24, R29 ;  /* 0x00000018031d7224 */ /* 0x000fee00078e021d */
.L_x_80:
[----:B-1----:R-:W-:Y:S01]  /*4ec0*/  @!P1 ISETP.NE.AND P0, PT, R8, 0x1, PT ;  /* 0x000000010800980c */ /* 0x002fe20003f05270 */
[----:B------:R-:W-:Y:S01]  /*4ed0*/  @!P1 IMAD.HI.U32 R0, R30, R10, RZ ;  /* 0x0000000a1e009227 */ /* 0x000fe200078e00ff */
[----:B------:R-:W-:Y:S01]  /*4ee0*/  @!P1 ISETP.NE.AND P2, PT, R7, 0x1, PT ;  /* 0x000000010700980c */ /* 0x000fe20003f45270 */
[----:B------:R-:W-:Y:S01]  /*4ef0*/  ULOP3.LUT UP0, URZ, UR52, 0x1b0, URZ, 0xc0, !UPT ;  /* 0x000001b034ff7892 */ /* 0x000fe2000f80c0ff */
[----:B------:R-:W-:Y:S01]  /*4f00*/  R2UR UR42, R21 ;  /* 0x00000000152a72ca */ /* 0x000fe200000e0000 */
[----:B------:R-:W-:Y:S01]  /*4f10*/  @!P1 IMAD.HI.U32 R2, R29, R9, RZ ;  /* 0x000000091d029227 */ /* 0x000fe200078e00ff */
[----:B------:R-:W-:Y:S02]  /*4f20*/  @!P1 SHF.R.U32.HI R0, RZ, R11, R0 ;  /* 0x0000000bff009219 */ /* 0x000fe40000011600 */
[----:B------:R-:W-:Y:S01]  /*4f30*/  R2UR UR41, R20 ;  /* 0x00000000142972ca */ /* 0x000fe200000e0000 */
[----:B------:R-:W-:Y:S01]  /*4f40*/  VIADD R73, R73, 0x1 ;  /* 0x0000000149497836 */ /* 0x000fe20000000000 */
[----:B------:R-:W-:Y:S02]  /*4f50*/  @!P1 SHF.R.U32.HI R2, RZ, R12, R2 ;  /* 0x0000000cff029219 */ /* 0x000fe40000011602 */
[----:B------:R-:W-:Y:S02]  /*4f60*/  @!P1 SEL R3, R30, R0, !P2 ;  /* 0x000000001e039207 */ /* 0x000fe40005000000 */
[----:B------:R-:W-:Y:S02]  /*4f70*/  @!P1 SEL R2, R29, R2, !P0 ;  /* 0x000000021d029207 */ /* 0x000fe40004000000 */
[----:B------:R-:W-:Y:S01]  /*4f80*/  @P4 SHF.R.U32.HI R66, RZ, 0x10, R17 ;  /* 0x00000010ff424819 */ /* 0x000fe20000011611 */
[----:B------:R-:W-:Y:S02]  /*4f90*/  USHF.L.U32 UR42, UR42, 0x6, URZ ;  /* 0x000000062a2a7899 */ /* 0x000fe400080006ff */
[----:B------:R-:W-:Y:S02]  /*4fa0*/  @!P1 IMAD.IADD R0, R2, 0x1, -R3 ;  /* 0x0000000102009824 */ /* 0x000fe400078e0a03 */
[----:B------:R-:W-:Y:S01]  /*4fb0*/  @!P1 IMAD.IADD R2, R3, 0x1, -R2 ;  /* 0x0000000103029824 */ /* 0x000fe200078e0a02 */
[----:B------:R-:W-:Y:S01]  /*4fc0*/  USHF.L.U32 UR41, UR41, 0x6, URZ ;  /* 0x0000000629297899 */ /* 0x000fe200080006ff */
[----:B------:R-:W-:Y:S02]  /*4fd0*/  @!P1 IMAD R30, R0, R7, R30 ;  /* 0x00000007001e9224 */ /* 0x000fe400078e021e */
[----:B------:R-:W-:Y:S01]  /*4fe0*/  @!P1 IMAD R29, R2, R8, R29 ;  /* 0x00000008021d9224 */ /* 0x000fe200078e021d */
[----:B------:R-:W-:Y:S08]  /*4ff0*/  BRA.U !UP0, `(.L_x_81) ;  /* 0x00000001087c7547 */ /* 0x000ff0000b800000 */
[----:B------:R-:W1:Y:S01]  /*5000*/  LDCU.64 UR8, c[0x4][0x80] ;  /* 0x01001000ff0877ac */ /* 0x000e620008000a00 */
[----:B------:R-:W-:Y:S01]  /*5010*/  MOV R2, 0x0 ;  /* 0x0000000000027802 */ /* 0x000fe20000000f00 */
[----:B------:R-:W-:Y:S02]  /*5020*/  HFMA2 R12, -RZ, RZ, 0, 5.9604644775390625e-08 ;  /* 0x00000001ff0c7431 */ /* 0x000fe400000001ff */
[----:B------:R-:W-:Y:S01]  /*5030*/  IMAD.MOV.U32 R8, RZ, RZ, 0x70 ;  /* 0x00000070ff087424 */ /* 0x000fe200078e00ff */
[----:B------:R2:W3:Y:S01]  /*5040*/  LDC.64 R14, c[0x4][R2] ;  /* 0x01000000020e7b82 */ /* 0x0004e20000000a00 */
[----:B------:R-:W4:Y:S01]  /*5050*/  LDCU.64 UR6, c[0x4][0x88] ;  /* 0x01001100ff0677ac */ /* 0x000f220008000a00 */
[----:B------:R-:W-:Y:S01]  /*5060*/  IMAD.MOV.U32 R13, RZ, RZ, RZ ;  /* 0x000000ffff0d7224 */ /* 0x000fe200078e00ff */
[----:B------:R-:W2:Y:S01]  /*5070*/  LDCU.64 UR4, c[0x4][0x8] ;  /* 0x01000100ff0477ac */ /* 0x000ea20008000a00 */
[----:B-1----:R-:W-:Y:S01]  /*5080*/  MOV R5, UR9 ;  /* 0x0000000900057c02 */ /* 0x002fe20008000f00 */
[----:B------:R-:W-:Y:S01]  /*5090*/  IMAD.U32 R4, RZ, RZ, UR8 ;  /* 0x00000008ff047e24 */ /* 0x000fe2000f8e00ff */
[----:B----4-:R-:W-:Y:S01]  /*50a0*/  MOV R7, UR7 ;  /* 0x0000000700077c02 */ /* 0x010fe20008000f00 */
[----:B------:R-:W-:Y:S01]  /*50b0*/  IMAD.U32 R6, RZ, RZ, UR6 ;  /* 0x00000006ff067e24 */ /* 0x000fe2000f8e00ff */
[----:B--2---:R-:W-:Y:S01]  /*50c0*/  MOV R11, UR5 ;  /* 0x00000005000b7c02 */ /* 0x004fe20008000f00 */
[----:B------:R-:W-:Y:S02]  /*50d0*/  IMAD.U32 R10, RZ, RZ, UR4 ;  /* 0x00000004ff0a7e24 */ /* 0x000fe4000f8e00ff */
[----:B------:R-:W-:Y:S07]  /*50e0*/  LEPC R20, `(.L_x_82) ;  /* 0x000000001014794e */ /* 0x000fee0000000000 */
[----:B---3-5:R-:W-:Y:S05]  /*50f0*/  CALL.ABS.NOINC R14 ;  /* 0x000000000e007343 */ /* 0x028fea0003c00000 */
.L_x_82:
[----:B------:R-:W1:Y:S01]  /*5100*/  LDCU.64 UR8, c[0x4][0x80] ;  /* 0x01001000ff0877ac */ /* 0x000e620008000a00 */
[----:B------:R-:W2:Y:S01]  /*5110*/  LDC.64 R2, c[0x4][R2] ;  /* 0x0100000002027b82 */ /* 0x000ea20000000a00 */
[----:B------:R-:W-:Y:S02]  /*5120*/  HFMA2 R12, -RZ, RZ, 0, 5.9604644775390625e-08 ;  /* 0x00000001ff0c7431 */ /* 0x000fe400000001ff */
[----:B------:R-:W-:Y:S02]  /*5130*/  IMAD.MOV.U32 R8, RZ, RZ, 0x70 ;  /* 0x00000070ff087424 */ /* 0x000fe400078e00ff */
[----:B------:R-:W-:Y:S01]  /*5140*/  IMAD.MOV.U32 R13, RZ, RZ, RZ ;  /* 0x000000ffff0d7224 */ /* 0x000fe200078e00ff */
[----:B------:R-:W3:Y:S01]  /*5150*/  LDCU.64 UR6, c[0x4][0x88] ;  /* 0x01001100ff0677ac */ /* 0x000ee20008000a00 */
[----:B------:R-:W4:Y:S01]  /*5160*/  LDCU.64 UR4, c[0x4][0x8] ;  /* 0x01000100ff0477ac */ /* 0x000f220008000a00 */
[----:B-1----:R-:W-:Y:S02]  /*5170*/  MOV R4, UR8 ;  /* 0x0000000800047c02 */ /* 0x002fe40008000f00 */
[----:B------:R-:W-:Y:S02]  /*5180*/  MOV R5, UR9 ;  /* 0x0000000900057c02 */ /* 0x000fe40008000f00 */
[----:B---3--:R-:W-:Y:S01]  /*5190*/  MOV R7, UR7 ;  /* 0x0000000700077c02 */ /* 0x008fe20008000f00 */
[----:B------:R-:W-:Y:S01]  /*51a0*/  IMAD.U32 R6, RZ, RZ, UR6 ;  /* 0x00000006ff067e24 */ /* 0x000fe2000f8e00ff */
[----:B----4-:R-:W-:Y:S01]  /*51b0*/  MOV R11, UR5 ;  /* 0x00000005000b7c02 */ /* 0x010fe20008000f00 */
[----:B------:R-:W-:Y:S02]  /*51c0*/  IMAD.U32 R10, RZ, RZ, UR4 ;  /* 0x00000004ff0a7e24 */ /* 0x000fe4000f8e00ff */
[----:B------:R-:W-:Y:S07]  /*51d0*/  LEPC R20, `(.L_x_81) ;  /* 0x000000001014794e */ /* 0x000fee0000000000 */
[----:B--2---:R-:W-:Y:S05]  /*51e0*/  CALL.ABS.NOINC R2 ;  /* 0x0000000002007343 */ /* 0x004fea0003c00000 */
.L_x_81:
[----:B------:R-:W-:Y:S01]  /*51f0*/  ISETP.NE.U32.AND P4, PT, R54, RZ, PT ;  /* 0x000000ff3600720c */ /* 0x000fe20003f85070 */
[----:B------:R-:W-:Y:S01]  /*5200*/  UISETP.NE.AND UP2, UPT, UR53, URZ, UPT ;  /* 0x000000ff3500728c */ /* 0x000fe2000bf45270 */
[----:B------:R-:W-:Y:S01]  /*5210*/  ISETP.NE.U32.AND P2, PT, RZ, UR38, PT ;  /* 0x00000026ff007c0c */ /* 0x000fe2000bf45070 */
[----:B------:R-:W-:Y:S01]  /*5220*/  UISETP.NE.U32.AND UP1, UPT, UR44, URZ, UPT ;  /* 0x000000ff2c00728c */ /* 0x000fe2000bf25070 */
[----:B------:R-:W-:Y:S01]  /*5230*/  ISETP.NE.AND.EX P4, PT, R55, RZ, PT, P4 ;  /* 0x000000ff3700720c */ /* 0x000fe20003f85340 */
[----:B------:R-:W-:Y:S01]  /*5240*/  UPLOP3.LUT UP0, UPT, UPT, UPT, UPT, 0x40, 0x4 ;  /* 0x000000000004789c */ /* 0x000fe20003f0e870 */
[----:B------:R-:W-:Y:S01]  /*5250*/  ISETP.NE.AND.EX P2, PT, RZ, UR39, PT, P2 ;  /* 0x00000027ff007c0c */ /* 0x000fe2000bf45320 */
[----:B------:R-:W-:Y:S01]  /*5260*/  UISETP.NE.AND.EX UP1, UPT, UR45, URZ, UPT, UP1 ;  /* 0x000000ff2d00728c */ /* 0x000fe2000bf25310 */
[----:B------:R-:W-:Y:S04]  /*5270*/  PLOP3.LUT P1, PT, PT, PT, UP2, 0x80, 0x8 ;  /* 0x000000000008781c */ /* 0x000fe80003f2f028 */
[----:B------:R-:W-:Y:S06]  /*5280*/  @UP2 UPLOP3.LUT UP0, UPT, UPT, UPT, UP1, 0x80, 0x8 ;  /* 0x000000000008289c */ /* 0x000fec0003f0f010 */
[----:B------:R-:W-:Y:S01]  /*5290*/  PLOP3.LUT P0, PT, PT, PT, UP0, 0x80, 0x8 ;  /* 0x000000000008781c */ /* 0x000fe20003f0f008 */
[----:B------:R-:W-:Y:S01]  /*52a0*/  @!UPT UIADD3 URZ, UPT, UPT, URZ, URZ, URZ ;  /* 0x000000fffffff290 */ /* 0x000fe2000fffe0ff */
[----:B------:R-:W-:Y:S11]  /*52b0*/  BRA.U !UP1, `(.L_x_83) ;  /* 0x0000000109387547 */ /* 0x000ff6000b800000 */
[----:B------:R-:W-:Y:S01]  /*52c0*/  UISETP.NE.U32.AND UP0, UPT, UR38, URZ, UPT ;  /* 0x000000ff2600728c */ /* 0x000fe2000bf05070 */
[----:B------:R-:W-:Y:S02]  /*52d0*/  HFMA2 R0, -RZ, RZ, 0, 5.9604644775390625e-08 ;  /* 0x00000001ff007431 */ /* 0x000fe400000001ff */
[----:B------:R-:W-:Y:S01]  /*52e0*/  IMAD.MOV.U32 R60, RZ, RZ, 0x1 ;  /* 0x00000001ff3c7424 */ /* 0x000fe200078e00ff */
[----:B------:R-:W-:Y:S06]  /*52f0*/  UISETP.NE.AND.EX UP0, UPT, UR39, URZ, UPT, UP0 ;  /* 0x000000ff2700728c */ /* 0x000fec000bf05300 */
[----:B------:R-:W-:Y:S05]  /*5300*/  PLOP3.LUT P3, PT, PT, PT, UP0, 0x80, 0x8 ;  /* 0x000000000008781c */ /* 0x000fea0003f6f008 */
[----:B------:R-:W1:Y:S01]  /*5310*/  @UP0 LDCU.64 UR6, c[0x0][0x888] ;  /* 0x00011100ff0607ac */ /* 0x000e620008000a00 */
[----:B------:R-:W-:Y:S07]  /*5320*/  @UP0 UIMAD UR4, UR36, UR44, URZ ;  /* 0x0000002c240402a4 */ /* 0x000fee000f8e02ff */
[----:B------:R-:W-:Y:S01]  /*5330*/  @!P3 PRMT R60, R0, 0x7610, R60 ;  /* 0x00007610003cb816 */ /* 0x000fe2000000003c */
[----:B-1----:R-:W-:Y:S03]  /*5340*/  @UP0 UIMAD.WIDE UR6, UR4, 0x4, UR6 ;  /* 0x00000004040608a5 */ /* 0x002fe6000f8e0206 */
[----:B------:R-:W1:Y:S03]  /*5350*/  @!UP0 LDCU UR4, c[0x0][0x880] ;  /* 0x00011000ff0487ac */ /* 0x000e660008000800 */
[----:B------:R-:W-:Y:S01]  /*5360*/  IMAD.U32 R2, RZ, RZ, UR6 ;  /* 0x00000006ff027e24 */ /* 0x000fe2000f8e00ff */
[----:B------:R-:W-:Y:S05]  /*5370*/  MOV R3, UR7 ;  /* 0x0000000700037c02 */ /* 0x000fea0008000f00 */
[----:B-----5:R2:W5:Y:S02]  /*5380*/  @P3 LDG.E R35, desc[UR46][R2.64] ;  /* 0x0000002e02233981 */ /* 0x020564000c1e1900 */
[----:B-12---:R-:W-:Y:S02]  /*5390*/  @!P3 IMAD.U32 R35, RZ, RZ, UR4 ;  /* 0x00000004ff23be24 */ /* 0x006fe4000f8e00ff */
.L_x_83:
[----:B------:R-:W-:Y:S05]  /*53a0*/  @!P4 BRA `(.L_x_84) ;  /* 0x000000000020c947 */ /* 0x000fea0003800000 */
[----:B------:R-:W-:Y:S04]  /*53b0*/  ISETP.NE.U32.AND P3, PT, R52, RZ, PT ;  /* 0x000000ff3400720c */ /* 0x000fe80003f65070 */
[----:B------:R-:W-:Y:S11]  /*53c0*/  ISETP.NE.AND.EX P3, PT, R53, RZ, PT, P3 ;  /* 0x000000ff3500720c */ /* 0x000ff60003f65330 */
[----:B------:R-:W-:Y:S02]  /*53d0*/  @!UPT UIADD3 URZ, UPT, UPT, URZ, URZ, URZ ;  /* 0x000000fffffff290 */ /* 0x000fe4000fffe0ff */
[----:B------:R-:W1:Y:S01]  /*53e0*/  @P3 LDC.64 R2, c[0x0][0x8a8] ;  /* 0x00022a00ff023b82 */ /* 0x000e620000000a00 */
[----:B------:R-:W-:Y:S04]  /*53f0*/  @P3 IMAD R0, R54, UR36, RZ ;  /* 0x0000002436003c24 */ /* 0x000fe8000f8e02ff */
[----:B-1----:R-:W-:Y:S05]  /*5400*/  @P3 IMAD.WIDE R2, R0, 0x4, R2 ;  /* 0x0000000400023825 */ /* 0x002fea00078e0202 */
[----:B-----5:R1:W5:Y:S02]  /*5410*/  @P3 LDG.E R33, desc[UR46][R2.64] ;  /* 0x0000002e02213981 */ /* 0x020364000c1e1900 */
[----:B-1----:R-:W2:Y:S02]  /*5420*/  @!P3 LDC R33, c[0x0][0x8a0] ;  /* 0x00022800ff21bb82 */ /* 0x002ea40000000800 */
.L_x_84:
[----:B-----5:R-:W-:Y:S01]  /*5430*/  FSETP.NEU.AND P3, PT, R35, RZ, PT ;  /* 0x000000ff2300720b */ /* 0x020fe20003f6d000 */
[----:B------:R-:W-:Y:S01]  /*5440*/  IMAD.U32 R2, RZ, RZ, UR56 ;  /* 0x00000038ff027e24 */ /* 0x000fe2000f8e00ff */
[----:B------:R-:W-:Y:S01]  /*5450*/  SEL R5, RZ, 0xffffffff, P2 ;  /* 0xffffffffff057807 */ /* 0x000fe20001000000 */
[----:B------:R-:W-:Y:S01]  /*5460*/  ULOP3.LUT UR4, UR51, 0x1, URZ, 0x3c, !UPT ;  /* 0x0000000133047892 */ /* 0x000fe2000f8e3cff */
[----:B------:R-:W-:Y:S01]  /*5470*/  @P1 LOP3.LUT P2, RZ, R60, 0xff, RZ, 0xc0, !PT ;  /* 0x000000ff3cff1812 */ /* 0x000fe2000784c0ff */
[----:B------:R-:W-:Y:S01]  /*5480*/  BSSY B1, `(.L_x_85) ;  /* 0x000003d000017945 */ /* 0x000fe20003800000 */
[----:B------:R-:W-:Y:S01]  /*5490*/  @P1 SEL R0, RZ, 0xffffffff, P3 ;  /* 0xffffffffff001807 */ /* 0x000fe20001800000 */
[----:B------:R-:W-:Y:S01]  /*54a0*/  IMAD.MOV.U32 R47, RZ, RZ, 0x1 ;  /* 0x00000001ff2f7424 */ /* 0x000fe200078e00ff */
[----:B------:R-:W-:Y:S01]  /*54b0*/  LEA R2, R2, UR48, 0x3 ;  /* 0x0000003002027c11 */ /* 0x000fe2000f8e18ff */
[----:B------:R-:W-:Y:S01]  /*54c0*/  IMAD.U32 R45, RZ, RZ, UR4 ;  /* 0x00000004ff2d7e24 */ /* 0x000fe2000f8e00ff */
[----:B------:R-:W-:Y:S01]  /*54d0*/  @P0 SEL R0, R5, R0, !P2 ;  /* 0x0000000005000207 */ /* 0x000fe20005000000 */
[----:B------:R-:W-:Y:S01]  /*54e0*/  IMAD.U32 R46, RZ, RZ, UR56 ;  /* 0x00000038ff2e7e24 */ /* 0x000fe2000f8e00ff */
[C---:B------:R-:W-:Y:S02]  /*54f0*/  LEA R44, R31.reuse, UR48, 0x3 ;  /* 0x000000301f2c7c11 */ /* 0x040fe4000f8e18ff */
[----:B------:R-:W-:Y:S02]  /*5500*/  CS2R R50, SRZ ;  /* 0x0000000000327805 */ /* 0x000fe4000001ff00 */
[----:B------:R-:W-:Y:S02]  /*5510*/  @P1 LOP3.LUT R0, R0, 0x1, RZ, 0xc0, !PT ;  /* 0x0000000100001812 */ /* 0x000fe400078ec0ff */
[----:B------:R-:W-:Y:S02]  /*5520*/  CS2R R48, SRZ ;  /* 0x0000000000307805 */ /* 0x000fe4000001ff00 */
[----:B------:R-:W-:Y:S02]  /*5530*/  SHF.L.U32 R3, R68, 0x1f, RZ ;  /* 0x0000001f44037819 */ /* 0x000fe400000006ff */
[----:B------:R-:W-:Y:S02]  /*5540*/  CS2R R42, SRZ ;  /* 0x00000000002a7805 */ /* 0x000fe4000001ff00 */
[----:B------:R-:W-:Y:S02]  /*5550*/  ISETP.NE.U32.OR P5, PT, R0, 0x1, !P1 ;  /* 0x000000010000780c */ /* 0x000fe40004fa5470 */
[----:B------:R-:W-:Y:S02]  /*5560*/  CS2R R40, SRZ ;  /* 0x0000000000287805 */ /* 0x000fe4000001ff00 */
[----:B------:R-:W-:Y:S02]  /*5570*/  PLOP3.LUT P2, PT, PT, PT, UP1, 0x80, 0x8 ;  /* 0x000000000008781c */ /* 0x000fe40003f4f018 */
[----:B------:R-:W-:Y:S02]  /*5580*/  LEA.HI R34, R31, R31, RZ, 0x1 ;  /* 0x0000001f1f227211 */ /* 0x000fe400078f08ff */
[----:B------:R-:W-:Y:S02]  /*5590*/  LOP3.LUT P4, R72, R60, 0xff, RZ, 0xc0, !PT ;  /* 0x000000ff3c487812 */ /* 0x000fe4000788c0ff */
[----:B------:R-:W-:Y:S02]  /*55a0*/  SEL R4, RZ, 0xffffffff, P3 ;  /* 0xffffffffff047807 */ /* 0x000fe40001800000 */
[----:B------:R-:W-:Y:S02]  /*55b0*/  P2R R74, PR, RZ, 0x20 ;  /* 0x00000020ff4a7803 */ /* 0x000fe40000000000 */
[----:B------:R-:W-:Y:S03]  /*55c0*/  @P5 SHF.L.U32 R0, R45, 0x1f, RZ ;  /* 0x0000001f2d005819 */ /* 0x000fe600000006ff */
[----:B------:R-:W-:Y:S01]  /*55d0*/  @P2 SEL R4, R5, R4, !P4 ;  /* 0x0000000405042207 */ /* 0x000fe20006000000 */
[----:B------:R1:W3:Y:S03]  /*55e0*/  @P5 SYNCS.PHASECHK.TRANS64.TRYWAIT P1, [R2+URZ+0x30], R0 ;  /* 0x00003000020055a7 */ /* 0x0002e600080211ff */
[----:B------:R-:W-:Y:S04]  /*55f0*/  LOP3.LUT R4, R4, 0x1, RZ, 0xc0, !PT ;  /* 0x0000000104047812 */ /* 0x000fe800078ec0ff */
[----:B------:R-:W-:Y:S04]  /*5600*/  ISETP.NE.U32.AND P2, PT, R4, 0x1, PT ;  /* 0x000000010400780c */ /* 0x000fe80003f45070 */
[----:B------:R-:W-:Y:S01]  /*5610*/  P2R R76, PR, RZ, 0x4 ;  /* 0x00000004ff4c7803 */ /* 0x000fe20000000000 */
[----:B------:R4:W2:Y:S01]  /*5620*/  SYNCS.PHASECHK.TRANS64.TRYWAIT P0, [R44+URZ+0x90], R3 ;  /* 0x000090032c0075a7 */ /* 0x0008a200080011ff */
[C---:B-1----:R-:W-:Y:S01]  /*5630*/  IMAD.SHL.U32 R0, R34.reuse, 0x20, RZ ;  /* 0x0000002022007824 */ /* 0x042fe200078e00ff */
[----:B------:R-:W-:Y:S04]  /*5640*/  LOP3.LUT R34, R34, 0xffe, RZ, 0xc0, !PT ;  /* 0x00000ffe22227812 */ /* 0x000fe800078ec0ff */
[----:B------:R-:W-:Y:S01]  /*5650*/  LOP3.LUT R0, R0, 0xffffffc0, RZ, 0xc0, !PT ;  /* 0xffffffc000007812 */ /* 0x000fe200078ec0ff */
[----:B------:R-:W-:Y:S04]  /*5660*/  IMAD.IADD R34, R31, 0x1, -R34 ;  /* 0x000000011f227824 */ /* 0x000fe800078e0a22 */
[----:B------:R-:W-:Y:S04]  /*5670*/  IMAD.IADD R0, R32, 0x1, R0 ;  /* 0x0000000120007824 */ /* 0x000fe800078e0200 */
[----:B------:R-:W-:Y:S01]  /*5680*/  IMAD R34, R34, 0x100000, R0 ;  /* 0x0010000022227824 */ /* 0x000fe200078e0200 */
[----:B---3--:R-:W-:Y:S01]  /*5690*/  @P5 SEL R47, RZ, 0x1, !P1 ;  /* 0x00000001ff2f5807 */ /* 0x008fe20004800000 */
[----:B----4-:R-:W-:Y:S06]  /*56a0*/  @!P5 BRA `(.L_x_86) ;  /* 0x000000000068d947 */ /* 0x010fec0003800000 */
[----:B------:R-:W-:Y:S01]  /*56b0*/  HFMA2 R43, -RZ, RZ, 0, 0 ;  /* 0x00000000ff2b7431 */ /* 0x000fe200000001ff */
[----:B------:R-:W-:Y:S01]  /*56c0*/  ISETP.NE.AND P1, PT, R47, RZ, PT ;  /* 0x000000ff2f00720c */ /* 0x000fe20003f25270 */
[----:B------:R-:W-:Y:S01]  /*56d0*/  IMAD.U32 R0, RZ, RZ, UR56 ;  /* 0x00000038ff007e24 */ /* 0x000fe2000f8e00ff */
[----:B------:R-:W-:Y:S11]  /*56e0*/  BSSY B0, `(.L_x_87) ;  /* 0x0000005000007945 */ /* 0x000ff60003800000 */
[----:B------:R-:W-:Y:S05]  /*56f0*/  @P1 BRA `(.L_x_88) ;  /* 0x00000000000c1947 */ /* 0x000fea0003800000 */
[----:B------:R-:W-:Y:S04]  /*5700*/  SHF.L.U32 R4, R45, 0x1f, RZ ;  /* 0x0000001f2d047819 */ /* 0x000fe800000006ff */
[----:B------:R-:W1:Y:S02]  /*5710*/  SYNCS.PHASECHK.TRANS64.TRYWAIT P1, [R2+URZ+0x30], R4 ;  /* 0x00003004020075a7 */ /* 0x000e6400080211ff */
[----:B-1----:R-:W-:Y:S05]  /*5720*/  @!P1 BRA `(.L_x_89) ;  /* 0x0000001c00849947 */ /* 0x002fea0003800000 */
.L_x_88:
[----:B------:R-:W-:Y:S05]  /*5730*/  BSYNC B0 ;  /* 0x0000000000007941 */ /* 0x000fea0003800000 */
.L_x_87:
[----:B------:R-:W-:Y:S01]  /*5740*/  ISETP.NE.AND P1, PT, R76, RZ, PT ;  /* 0x000000ff4c00720c */ /* 0x000fe20003f25270 */
[----:B------:R-:W-:Y:S01]  /*5750*/  IMAD.MOV.U32 R42, RZ, RZ, RZ ;  /* 0x000000ffff2a7224 */ /* 0x000fe200078e00ff */
[----:B------:R-:W-:Y:S02]  /*5760*/  CS2R R40, SRZ ;  /* 0x0000000000287805 */ /* 0x000fe4000001ff00 */
[----:B------:R-:W-:Y:S02]  /*5770*/  CS2R R50, SRZ ;  /* 0x0000000000327805 */ /* 0x000fe4000001ff00 */
[----:B------:R-:W-:Y:S07]  /*5780*/  CS2R R48, SRZ ;  /* 0x0000000000307805 */ /* 0x000fee000001ff00 */
[----:B-1----:R-:W-:Y:S01]  /*5790*/  @P1 IMAD R2, R0, 0x800, R64 ;  /* 0x0000080000021824 */ /* 0x002fe200078e0240 */
[----:B------:R-:W-:Y:S05]  /*57a0*/  @P1 WARPSYNC.ALL ;  /* 0x0000000000001948 */ /* 0x000fea0003800000 */
[----:B------:R-:W-:Y:S01]  /*57b0*/  @P1 LEA R2, R2, UR48, 0x1 ;  /* 0x0000003002021c11 */ /* 0x000fe2000f8e08ff */
[----:B------:R-:W-:Y:S04]  /*57c0*/  UIADD3 UR5, UPT, UPT, UR56, 0x1, URZ ;  /* 0x0000000138057890 */ /* 0x000fe8000fffe0ff */
[----:B------:R1:W3:Y:S01]  /*57d0*/  @P1 LDSM.16.M88.4 R40, [R2+0x200] ;  /* 0x000200000228183b */ /* 0x0002e20000000200 */
[----:B------:R-:W-:Y:S01]  /*57e0*/  UISETP.NE.AND UP0, UPT, UR5, 0x3, UPT ;  /* 0x000000030500788c */ /* 0x000fe2000bf05270 */
[----:B------:R-:W-:Y:S03]  /*57f0*/  @P1 IMAD R0, R69, 0x2, R2 ;  /* 0x0000000245001824 */ /* 0x000fe600078e0202 */
[----:B------:R-:W-:Y:S02]  /*5800*/  USEL UR4, URZ, 0x1, UP0 ;  /* 0x00000001ff047887 */ /* 0x000fe40008000000 */
[----:B------:R1:W4:Y:S01]  /*5810*/  @P1 LDSM.16.M88.4 R48, [R0+0x200] ;  /* 0x000200000030183b */ /* 0x0003220000000200 */
[----:B------:R-:W-:Y:S03]  /*5820*/  USEL UR5, UR5, URZ, UP0 ;  /* 0x000000ff05057287 */ /* 0x000fe60008000000 */
[----:B------:R-:W-:Y:S03]  /*5830*/  LOP3.LUT R45, R45, UR4, RZ, 0x3c, !PT ;  /* 0x000000042d2d7c12 */ /* 0x000fe6000f8e3cff */
[----:B------:R-:W-:Y:S02]  /*5840*/  IMAD.U32 R46, RZ, RZ, UR5 ;  /* 0x00000005ff2e7e24 */ /* 0x000fe4000f8e00ff */
.L_x_86:
[----:B------:R-:W-:Y:S05]  /*5850*/  BSYNC B1 ;  /* 0x0000000000017941 */ /* 0x000fea0003800000 */
.L_x_85:
[----:B-1----:R-:W-:Y:S04]  /*5860*/  SHF.R.U32.HI R0, RZ, 0x15, R34 ;  /* 0x00000015ff007819 */ /* 0x002fe80000011622 */
[----:B------:R-:W-:Y:S01]  /*5870*/  LOP3.LUT P1, RZ, R0, 0x3, R65, 0x48, !PT ;  /* 0x0000000300ff7812 */ /* 0x000fe20007824841 */
[----:B------:R-:W-:Y:S01]  /*5880*/  @!UPT UIADD3 URZ, UPT, UPT, URZ, URZ, URZ ;  /* 0x000000fffffff290 */ /* 0x000fe2000fffe0ff */
[----:B--2---:R-:W-:Y:S11]  /*5890*/  @P0 BRA `(.L_x_90) ;  /* 0x0000000000080947 */ /* 0x004ff60003800000 */
[----:B------:R-:W1:Y:S02]  /*58a0*/  SYNCS.PHASECHK.TRANS64.TRYWAIT P0, [R44+URZ+0x90], R3 ;  /* 0x000090032c0075a7 */ /* 0x000e6400080011ff */
[----:B-1----:R-:W-:Y:S05]  /*58b0*/  @!P0 BRA `(.L_x_91) ;  /* 0x0000001c00348947 */ /* 0x002fea0003800000 */
.L_x_90:
[----:B------:R-:W-:Y:S05]  /*58c0*/  @!P1 BRA `(.L_x_92) ;  /* 0x0000000000409947 */ /* 0x000fea0003800000 */
[----:B------:R-:W2:Y:S01]  /*58d0*/  LDCU.64 UR8, c[0x4][0x70] ;  /* 0x01000e00ff0877ac */ /* 0x000ea20008000a00 */
[----:B-1----:R-:W-:Y:S01]  /*58e0*/  MOV R3, 0x0 ;  /* 0x0000000000037802 */ /* 0x002fe20000000f00 */
[----:B------:R-:W-:Y:S02]  /*58f0*/  HFMA2 R12, -RZ, RZ, 0, 5.9604644775390625e-08 ;  /* 0x00000001ff0c7431 */ /* 0x000fe400000001ff */
[----:B------:R-:W-:Y:S02]  /*5900*/  IMAD.MOV.U32 R8, RZ, RZ, 0x192 ;  /* 0x00000192ff087424 */ /* 0x000fe400078e00ff */
[----:B------:R-:W-:Y:S01]  /*5910*/  IMAD.MOV.U32 R13, RZ, RZ, RZ ;  /* 0x000000ffff0d7224 */ /* 0x000fe200078e00ff */
[----:B------:R-:W1:Y:S01]  /*5920*/  LDCU.64 UR6, c[0x4][0x78] ;  /* 0x01000f00ff0677ac */ /* 0x000e620008000a00 */
[----:B------:R-:W3:Y:S01]  /*5930*/  LDC.64 R2, c[0x4][R3] ;  /* 0x0100000003027b82 */ /* 0x000ee20000000a00 */
[----:B------:R-:W5:Y:S01]  /*5940*/  LDCU.64 UR4, c[0x4][0x10] ;  /* 0x01000200ff0477ac */ /* 0x000f620008000a00 */
[----:B--2---:R-:W-:Y:S01]  /*5950*/  MOV R5, UR9 ;  /* 0x0000000900057c02 */ /* 0x004fe20008000f00 */
[----:B------:R-:W-:Y:S01]  /*5960*/  IMAD.U32 R4, RZ, RZ, UR8 ;  /* 0x00000008ff047e24 */ /* 0x000fe2000f8e00ff */
[----:B-1----:R-:W-:Y:S01]  /*5970*/  MOV R7, UR7 ;  /* 0x0000000700077c02 */ /* 0x002fe20008000f00 */
[----:B------:R-:W-:Y:S01]  /*5980*/  IMAD.U32 R6, RZ, RZ, UR6 ;  /* 0x00000006ff067e24 */ /* 0x000fe2000f8e00ff */
[----:B-----5:R-:W-:Y:S01]  /*5990*/  MOV R11, UR5 ;  /* 0x00000005000b7c02 */ /* 0x020fe20008000f00 */
[----:B------:R-:W-:Y:S02]  /*59a0*/  IMAD.U32 R10, RZ, RZ, UR4 ;  /* 0x00000004ff0a7e24 */ /* 0x000fe4000f8e00ff */
[----:B------:R-:W-:Y:S07]  /*59b0*/  LEPC R20, `(.L_x_92) ;  /* 0x000000001014794e */ /* 0x000fee0000000000 */
[----:B---34-:R-:W-:Y:S05]  /*59c0*/  CALL.ABS.NOINC R2 ;  /* 0x0000000002007343 */ /* 0x018fea0003c00000 */
.L_x_92:
[----:B-1-3--:R-:W-:Y:S01]  /*59d0*/  SHF.L.U32 R3, R40, 0x10, RZ ;  /* 0x0000001028037819 */ /* 0x00afe200000006ff */
[----:B------:R-:W-:Y:S05]  /*59e0*/  WARPSYNC.ALL ;  /* 0x0000000000007948 */ /* 0x000fea0003800000 */
[----:B------:R-:W-:Y:S01]  /*59f0*/  R2UR UR4, R34 ;  /* 0x00000000220472ca */ /* 0x000fe200000e0000 */
[----:B------:R-:W-:Y:S01]  /*5a00*/  BSSY.RECONVERGENT B0, `(.L_x_93) ;  /* 0x0000050000007945 */ /* 0x000fe20003800200 */
[----:B------:R-:W-:Y:S02]  /*5a10*/  SHF.L.U32 R20, R42, 0x10, RZ ;  /* 0x000000102a147819 */ /* 0x000fe400000006ff */
[----:B------:R-:W-:Y:S02]  /*5a20*/  SHF.L.U32 R75, R69, 0x1, RZ ;  /* 0x00000001454b7819 */ /* 0x000fe400000006ff */
[----:B------:R-:W-:Y:S07]  /*5a30*/  ISETP.NE.AND P0, PT, R70, RZ, PT ;  /* 0x000000ff4600720c */ /* 0x000fee0003f05270 */
[----:B------:R-:W1:Y:S02]  /*5a40*/  LDTM.16dp256bit.x4 R4, tmem[UR4] ;  /* 0x00000004000479ee */ /* 0x000e640008120000 */
[C---:B-1----:R-:W-:Y:S01]  /*5a50*/  FMUL R0, R33.reuse, R4 ;  /* 0x0000000421007220 */ /* 0x042fe20000400000 */
[----:B------:R-:W-:Y:S01]  /*5a60*/  LOP3.LUT R4, R40, 0xffff0000, RZ, 0xc0, !PT ;  /* 0xffff000028047812 */ /* 0x000fe200078ec0ff */
[----:B------:R-:W-:Y:S01]  /*5a70*/  FMUL R2, R33, R5 ;  /* 0x0000000521027220 */ /* 0x000fe20000400000 */
[----:B------:R-:W-:Y:S01]  /*5a80*/  SHF.L.U32 R5, R41, 0x10, RZ ;  /* 0x0000001029057819 */ /* 0x000fe200000006ff */
[----:B------:R-:W-:Y:S01]  /*5a90*/  FFMA R0, R35, R3, R0 ;  /* 0x0000000323007223 */ /* 0x000fe20000000000 */
[----:B------:R-:W-:Y:S01]  /*5aa0*/  FMUL R3, R33, R6 ;  /* 0x0000000621037220 */ /* 0x000fe20000400000 */
[----:B------:R-:W-:Y:S01]  /*5ab0*/  LOP3.LUT R6, R41, 0xffff0000, RZ, 0xc0, !PT ;  /* 0xffff000029067812 */ /* 0x000fe200078ec0ff */
[----:B------:R-:W-:Y:S01]  /*5ac0*/  FFMA R2, R35, R4, R2 ;  /* 0x0000000423027223 */ /* 0x000fe20000000002 */
[----:B------:R-:W-:Y:S01]  /*5ad0*/  FMUL R7, R33, R7 ;  /* 0x0000000721077220 */ /* 0x000fe20000400000 */
[----:B------:R-:W-:Y:S01]  /*5ae0*/  FFMA R3, R35, R5, R3 ;  /* 0x0000000523037223 */ /* 0x000fe20000000003 */
[C---:B------:R-:W-:Y:S01]  /*5af0*/  FMUL R4, R33.reuse, R8 ;  /* 0x0000000821047220 */ /* 0x040fe20000400000 */
[----:B------:R-:W-:Y:S01]  /*5b00*/  FMUL R5, R33, R9 ;  /* 0x0000000921057220 */ /* 0x000fe20000400000 */
[----:B------:R-:W-:Y:S01]  /*5b10*/  F2FP.BF16.F32.PACK_AB R36, R2, R0 ;  /* 0x000000000224723e */ /* 0x000fe200000010ff */
[C---:B------:R-:W-:Y:S01]  /*5b20*/  FFMA R7, R35.reuse, R6, R7 ;  /* 0x0000000623077223 */ /* 0x040fe20000000007 */
[----:B------:R-:W-:Y:S01]  /*5b30*/  LOP3.LUT R0, R42, 0xffff0000, RZ, 0xc0, !PT ;  /* 0xffff00002a007812 */ /* 0x000fe200078ec0ff */
[----:B------:R-:W-:Y:S01]  /*5b40*/  FFMA R4, R35, R20, R4 ;  /* 0x0000001423047223 */ /* 0x000fe20000000004 */
[----:B------:R-:W-:Y:S01]  /*5b50*/  SHF.L.U32 R2, R43, 0x10, RZ ;  /* 0x000000102b027819 */ /* 0x000fe200000006ff */
[----:B------:R-:W-:Y:S01]  /*5b60*/  FMUL R6, R33, R10 ;  /* 0x0000000a21067220 */ /* 0x000fe20000400000 */
[----:B------:R-:W-:Y:S01]  /*5b70*/  F2FP.BF16.F32.PACK_AB R37, R7, R3 ;  /* 0x000000030725723e */ /* 0x000fe200000010ff */
[----:B------:R-:W-:Y:S01]  /*5b80*/  FFMA R5, R35, R0, R5 ;  /* 0x0000000023057223 */ /* 0x000fe20000000005 */
[----:B------:R-:W-:Y:S01]  /*5b90*/  LOP3.LUT R3, R43, 0xffff0000, RZ, 0xc0, !PT ;  /* 0xffff00002b037812 */ /* 0x000fe200078ec0ff */
[----:B------:R-:W-:Y:S01]  /*5ba0*/  FFMA R6, R35, R2, R6 ;  /* 0x0000000223067223 */ /* 0x000fe20000000006 */
[C---:B----4-:R-:W-:Y:S01]  /*5bb0*/  SHF.L.U32 R7, R48.reuse, 0x10, RZ ;  /* 0x0000001030077819 */ /* 0x050fe200000006ff */
[C---:B------:R-:W-:Y:S01]  /*5bc0*/  FMUL R11, R33.reuse, R11 ;  /* 0x0000000b210b7220 */ /* 0x040fe20000400000 */
[----:B------:R-:W-:Y:S01]  /*5bd0*/  LOP3.LUT R0, R48, 0xffff0000, RZ, 0xc0, !PT ;  /* 0xffff000030007812 */ /* 0x000fe200078ec0ff */
[----:B------:R-:W-:Y:S01]  /*5be0*/  FMUL R8, R33, R12 ;  /* 0x0000000c21087220 */ /* 0x000fe20000400000 */
[----:B------:R-:W-:Y:S01]  /*5bf0*/  SHF.L.U32 R2, R49, 0x10, RZ ;  /* 0x0000001031027819 */ /* 0x000fe200000006ff */
[----:B------:R-:W-:Y:S01]  /*5c00*/  FMUL R9, R33, R13 ;  /* 0x0000000d21097220 */ /* 0x000fe20000400000 */
[----:B------:R-:W-:Y:S01]  /*5c10*/  F2FP.BF16.F32.PACK_AB R38, R5, R4 ;  /* 0x000000040526723e */ /* 0x000fe200000010ff */
[C---:B------:R-:W-:Y:S01]  /*5c20*/  FFMA R11, R35.reuse, R3, R11 ;  /* 0x00000003230b7223 */ /* 0x040fe2000000000b */
[----:B------:R-:W-:Y:S01]  /*5c30*/  MOV R5, UR56 ;  /* 0x0000003800057c02 */ /* 0x000fe20008000f00 */
[----:B------:R-:W-:Y:S01]  /*5c40*/  FFMA R8, R35, R7, R8 ;  /* 0x0000000723087223 */ /* 0x000fe20000000008 */
[----:B------:R-:W-:Y:S01]  /*5c50*/  SHF.L.U32 R3, R51, 0x10, RZ ;  /* 0x0000001033037819 */ /* 0x000fe200000006ff */
[----:B------:R-:W-:Y:S01]  /*5c60*/  FFMA R9, R35, R0, R9 ;  /* 0x0000000023097223 */ /* 0x000fe20000000009 */
[----:B------:R-:W-:Y:S01]  /*5c70*/  LOP3.LUT R0, R49, 0xffff0000, RZ, 0xc0, !PT ;  /* 0xffff000031007812 */ /* 0x000fe200078ec0ff */
[----:B------:R-:W-:Y:S01]  /*5c80*/  FMUL R10, R33, R14 ;  /* 0x0000000e210a7220 */ /* 0x000fe20000400000 */
[----:B------:R-:W-:Y:S01]  /*5c90*/  LOP3.LUT R4, R51, 0xffff0000, RZ, 0xc0, !PT ;  /* 0xffff000033047812 */ /* 0x000fe200078ec0ff */
[C---:B------:R-:W-:Y:S01]  /*5ca0*/  FMUL R15, R33.reuse, R15 ;  /* 0x0000000f210f7220 */ /* 0x040fe20000400000 */
[----:B------:R-:W-:Y:S01]  /*5cb0*/  FMUL R12, R33, R16 ;  /* 0x00000010210c7220 */ /* 0x000fe20000400000 */
[C---:B------:R-:W-:Y:S01]  /*5cc0*/  FFMA R10, R35.reuse, R2, R10 ;  /* 0x00000002230a7223 */ /* 0x040fe2000000000a */
[C---:B------:R-:W-:Y:S01]  /*5cd0*/  LOP3.LUT R2, R50.reuse, 0xffff0000, RZ, 0xc0, !PT ;  /* 0xffff000032027812 */ /* 0x040fe200078ec0ff */
[----:B------:R-:W-:Y:S01]  /*5ce0*/  FFMA R15, R35, R0, R15 ;  /* 0x00000000230f7223 */ /* 0x000fe2000000000f */
[----:B------:R-:W-:Y:S01]  /*5cf0*/  SHF.L.U32 R0, R50, 0x10, RZ ;  /* 0x0000001032007819 */ /* 0x000fe200000006ff */
[C---:B------:R-:W-:Y:S01]  /*5d00*/  FMUL R13, R33.reuse, R17 ;  /* 0x00000011210d7220 */ /* 0x040fe20000400000 */
[C---:B------:R-:W-:Y:S01]  /*5d10*/  FMUL R14, R33.reuse, R18 ;  /* 0x00000012210e7220 */ /* 0x040fe20000400000 */
[----:B------:R-:W-:Y:S01]  /*5d20*/  FMUL R19, R33, R19 ;  /* 0x0000001321137220 */ /* 0x000fe20000400000 */
[----:B------:R-:W-:Y:S01]  /*5d30*/  LEA R5, R5, R64, 0xb ;  /* 0x0000004005057211 */ /* 0x000fe200078e58ff */
[C---:B------:R-:W-:Y:S01]  /*5d40*/  FFMA R12, R35.reuse, R0, R12 ;  /* 0x00000000230c7223 */ /* 0x040fe2000000000c */
[C---:B------:R-:W-:Y:S01]  /*5d50*/  FFMA R13, R35.reuse, R2, R13 ;  /* 0x00000002230d7223 */ /* 0x040fe2000000000d */
[C---:B------:R-:W-:Y:S01]  /*5d60*/  FFMA R14, R35.reuse, R3, R14 ;  /* 0x00000003230e7223 */ /* 0x040fe2000000000e */
[----:B------:R-:W-:Y:S01]  /*5d70*/  FFMA R19, R35, R4, R19 ;  /* 0x0000000423137223 */ /* 0x000fe20000000013 */
[----:B------:R-:W-:Y:S02]  /*5d80*/  F2FP.BF16.F32.PACK_AB R39, R11, R6 ;  /* 0x000000060b27723e */ /* 0x000fe400000010ff */
[----:B------:R-:W-:Y:S02]  /*5d90*/  LEA R5, R5, UR48, 0x1 ;  /* 0x0000003005057c11 */ /* 0x000fe4000f8e08ff */
[----:B------:R-:W-:Y:S02]  /*5da0*/  F2FP.BF16.F32.PACK_AB R8, R9, R8 ;  /* 0x000000080908723e */ /* 0x000fe400000010ff */
[----:B------:R-:W-:Y:S01]  /*5db0*/  F2FP.BF16.F32.PACK_AB R9, R15, R10 ;  /* 0x0000000a0f09723e */ /* 0x000fe200000010ff */
[----:B------:R1:W-:Y:S01]  /*5dc0*/  STSM.16.M88.4 [R5+0x200], R36 ;  /* 0x0002002405007844 */ /* 0x0003e20000000200 */
[----:B------:R-:W-:Y:S02]  /*5dd0*/  F2FP.BF16.F32.PACK_AB R10, R13, R12 ;  /* 0x0000000c0d0a723e */ /* 0x000fe400000010ff */
[----:B------:R-:W-:Y:S02]  /*5de0*/  F2FP.BF16.F32.PACK_AB R11, R19, R14 ;  /* 0x0000000e130b723e */ /* 0x000fe400000010ff */
[----:B------:R-:W-:Y:S05]  /*5df0*/  IADD3 R0, PT, PT, R75, 0x200, R5 ;  /* 0x000002004b007810 */ /* 0x000fea0007ffe005 */
[----:B------:R1:W-:Y:S01]  /*5e00*/  STSM.16.M88.4 [R0], R8 ;  /* 0x0000000800007844 */ /* 0x0003e20000000200 */
[----:B------:R-:W-:Y:S01]  /*5e10*/  @!PT LDS RZ, [RZ] ;  /* 0x00000000fffff984 */ /* 0x000fe20000000800 */
[----:B------:R-:W-:Y:S01]  /*5e20*/  @!PT LDS RZ, [RZ] ;  /* 0x00000000fffff984 */ /* 0x000fe20000000800 */
[----:B------:R-:W-:Y:S01]  /*5e30*/  @!PT LDS RZ, [RZ] ;  /* 0x00000000fffff984 */ /* 0x000fe20000000800 */
[----:B------:R-:W-:Y:S01]  /*5e40*/  @!PT LDS RZ, [RZ] ;  /* 0x00000000fffff984 */ /* 0x000fe20000000800 */
[----:B------:R2:W-:Y:S07]  /*5e50*/  MEMBAR.ALL.CTA ;  /* 0x0000000000007992 */ /* 0x0005ee0000008000 */
[----:B--2---:R-:W2:Y:S02]  /*5e60*/  FENCE.VIEW.ASYNC.S ;  /* 0x00000000000073c6 */ /* 0x004ea40000000000 */
[----:B--2---:R-:W-:Y:S06]  /*5e70*/  BAR.SYNC.DEFER_BLOCKING 0x1, 0x80 ;  /* 0x0042000000007b1d */ /* 0x004fec0000010000 */
[----:B------:R-:W-:Y:S05]  /*5e80*/  @P0 BRA `(.L_x_94) ;  /* 0x00000000001c0947 */ /* 0x000fea0003800000 */
[----:B------:R-:W-:Y:S02]  /*5e90*/  UIADD3 UR6, UP0, UPT, UR54, 0x680, URZ ;  /* 0x0000068036067890 */ /* 0x000fe4000ff1e0ff */
[----:B------:R-:W-:Y:S02]  /*5ea0*/  ULEA UR4, UR56, UR48, 0xc ;  /* 0x0000003038047291 */ /* 0x000fe4000f8e60ff */
[----:B------:R-:W-:Y:S02]  /*5eb0*/  UIADD3.X UR7, UPT, UPT, URZ, UR55, URZ, UP0, !UPT ;  /* 0x00000037ff077290 */ /* 0x000fe400087fe4ff */
[----:B------:R-:W-:Y:S01]  /*5ec0*/  UIADD3 UR40, UPT, UPT, UR4, 0x200, URZ ;  /* 0x0000020004287890 */ /* 0x000fe2000fffe0ff */
[----:B------:R-:W-:Y:S08]  /*5ed0*/  UMOV UR43, UR36 ;  /* 0x00000024002b7c82 */ /* 0x000ff00008000000 */
[----:B------:R2:W-:Y:S02]  /*5ee0*/  UTMASTG.3D [UR40], [UR6] ;  /* 0x00000028060073b5 */ /* 0x0005e40008010000 */
[----:B--2---:R0:W-:Y:S02]  /*5ef0*/  UTMACMDFLUSH ;  /* 0x00000000000079b7 */ /* 0x0041e40000000000 */
.L_x_94:
[----:B------:R-:W-:Y:S05]  /*5f00*/  BSYNC.RECONVERGENT B0 ;  /* 0x0000000000007941 */ /* 0x000fea0003800200 */
.L_x_93:
[----:B------:R-:W-:Y:S01]  /*5f10*/  UIADD3 UR40, UPT, UPT, UR56, 0x1, URZ ;  /* 0x0000000138287890 */ /* 0x000fe2000fffe0ff */
[----:B------:R-:W-:Y:S03]  /*5f20*/  BSSY.RECONVERGENT B0, `(.L_x_95) ;  /* 0x0000005000007945 */ /* 0x000fe60003800200 */
[----:B------:R-:W-:Y:S04]  /*5f30*/  UISETP.NE.AND UP0, UPT, UR40, 0x3, UPT ;  /* 0x000000032800788c */ /* 0x000fe8000bf05270 */
[----:B------:R-:W-:Y:S01]  /*5f40*/  USEL UR43, UR40, URZ, UP0 ;  /* 0x000000ff282b7287 */ /* 0x000fe20008000000 */
[----:B------:R-:W-:Y:S11]  /*5f50*/  @P0 BRA `(.L_x_96) ;  /* 0x0000000000040947 */ /* 0x000ff60003800000 */
[----:B------:R-:W-:Y:S04]  /*5f60*/  DEPBAR.LE SB0, 0x1 ;  /* 0x000080400000791a */ /* 0x000fe80000000000 */
.L_x_96:
[----:B------:R-:W-:Y:S05]  /*5f70*/  BSYNC.RECONVERGENT B0 ;  /* 0x0000000000007941 */ /* 0x000fea0003800200 */
.L_x_95:
[----:B------:R-:W-:Y:S01]  /*5f80*/  BAR.SYNC.DEFER_BLOCKING 0x1, 0x80 ;  /* 0x0042000000007b1d */ /* 0x000fe20000010000 */
[----:B------:R-:W-:Y:S01]  /*5f90*/  ISETP.NE.AND P1, PT, R74, RZ, PT ;  /* 0x000000ff4a00720c */ /* 0x000fe20003f25270 */
[----:B------:R-:W-:Y:S01]  /*5fa0*/  UISETP.NE.AND UP0, UPT, UR50, URZ, UPT ;  /* 0x000000ff3200728c */ /* 0x000fe2000bf05270 */
[----:B------:R-:W-:Y:S11]  /*5fb0*/  LEA R2, R46, UR48, 0x3 ;  /* 0x000000302e027c11 */ /* 0x000ff6000f8e18ff */
[----:B------:R-:W-:Y:S01]  /*5fc0*/  @P1 SHF.L.U32 R3, R45, 0x1f, RZ ;  /* 0x0000001f2d031819 */ /* 0x000fe200000006ff */
[----:B------:R-:W-:Y:S06]  /*5fd0*/  BRA.U !UP0, `(.L_x_97) ;  /* 0x0000000108247547 */ /* 0x000fec000b800000 */
[----:B------:R-:W-:Y:S01]  /*5fe0*/  IMAD.U32 R4, RZ, RZ, UR49 ;  /* 0x00000031ff047e24 */ /* 0x000fe2000f8e00ff */
[----:B-1----:R-:W-:Y:S01]  /*5ff0*/  MOV R0, UR37 ;  /* 0x0000002500007c02 */ /* 0x002fe20008000f00 */
[----:B------:R-:W-:Y:S03]  /*6000*/  UIADD3 UR49, UPT, UPT, UR49, 0x1, URZ ;  /* 0x0000000131317890 */ /* 0x000fe6000fffe0ff */
[----:B------:R-:W-:Y:S01]  /*6010*/  @P1 LEA R4, R4, UR48, 0x3 ;  /* 0x0000003004041c11 */ /* 0x000fe2000f8e18ff */
[----:B------:R-:W-:Y:S04]  /*6020*/  UISETP.NE.AND UP0, UPT, UR49, 0x3, UPT ;  /* 0x000000033100788c */ /* 0x000fe8000bf05270 */
[----:B------:R-:W-:Y:S01]  /*6030*/  @P1 VIADD R4, R4, 0x48 ;  /* 0x0000004804041836 */ /* 0x000fe20000000000 */
[----:B------:R-:W-:Y:S04]  /*6040*/  USEL UR49, UR49, URZ, UP0 ;  /* 0x000000ff31317287 */ /* 0x000fe80008000000 */
[----:B------:R-:W-:Y:S04]  /*6050*/  @P1 PRMT R0, R0, 0x654, R4 ;  /* 0x0000065400001816 */ /* 0x000fe80000000004 */
[----:B------:R2:W-:Y:S04]  /*6060*/  @P1 SYNCS.ARRIVE.TRANS64.RED.A1T0 RZ, [R0+URZ], RZ ;  /* 0x000000ff00ff19a7 */ /* 0x0005e800081004ff */
.L_x_97:
[----:B------:R-:W3:Y:S01]  /*6070*/  @P1 SYNCS.PHASECHK.TRANS64.TRYWAIT P0, [R2+URZ+0x30], R3 ;  /* 0x00003003020015a7 */ /* 0x000ee200080011ff */
[----:B------:R-:W-:Y:S01]  /*6080*/  BSSY B1, `(.L_x_98) ;  /* 0x0000013000017945 */ /* 0x000fe20003800000 */
[----:B---3--:R-:W-:Y:S03]  /*6090*/  @P1 SEL R47, RZ, 0x1, !P0 ;  /* 0x00000001ff2f1807 */ /* 0x008fe60004000000 */
[----:B------:R-:W-:Y:S05]  /*60a0*/  @!P1 BRA `(.L_x_99) ;  /* 0x0000000000409947 */ /* 0x000fea0003800000 */
[----:B------:R-:W-:Y:S01]  /*60b0*/  ISETP.NE.AND P1, PT, R76, RZ, PT ;  /* 0x000000ff4c00720c */ /* 0x000fe20003f25270 */
[----:B------:R-:W-:Y:S01]  /*60c0*/  BSSY B0, `(.L_x_100) ;  /* 0x0000009000007945 */ /* 0x000fe20003800000 */
[----:B------:R-:W-:Y:S11]  /*60d0*/  ISETP.NE.AND P0, PT, R47, RZ, PT ;  /* 0x000000ff2f00720c */ /* 0x000ff60003f05270 */
[----:B------:R-:W-:Y:S05]  /*60e0*/  @P1 IMAD R3, R46, 0x800, R64 ;  /* 0x000008002e031824 */ /* 0x000fea00078e0240 */
[----:B------:R-:W-:Y:S05]  /*60f0*/  @P1 LEA R3, R3, UR48, 0x1 ;  /* 0x0000003003031c11 */ /* 0x000fea000f8e08ff */
[----:B-12---:R-:W-:Y:S01]  /*6100*/  @P1 IMAD.IADD R0, R75, 0x1, R3 ;  /* 0x000000014b001824 */ /* 0x006fe200078e0203 */
[----:B------:R-:W-:Y:S06]  /*6110*/  @P0 BRA `(.L_x_101) ;  /* 0x00000000000c0947 */ /* 0x000fec0003800000 */
[----:B------:R-:W-:Y:S04]  /*6120*/  SHF.L.U32 R45, R45, 0x1f, RZ ;  /* 0x0000001f2d2d7819 */ /* 0x000fe800000006ff */
[----:B------:R-:W1:Y:S02]  /*6130*/  SYNCS.PHASECHK.TRANS64.TRYWAIT P0, [R2+URZ+0x30], R45 ;  /* 0x0000302d020075a7 */ /* 0x000e6400080011ff */
[----:B-1----:R-:W-:Y:S05]  /*6140*/  @!P0 BRA `(.L_x_102) ;  /* 0x0000001400248947 */ /* 0x002fea0003800000 */
.L_x_101:
[----:B------:R-:W-:Y:S05]  /*6150*/  BSYNC B0 ;  /* 0x0000000000007941 */ /* 0x000fea0003800000 */
.L_x_100:
[----:B------:R-:W-:Y:S11]  /*6160*/  ISETP.NE.AND P0, PT, R76, RZ, PT ;  /* 0x000000ff4c00720c */ /* 0x000ff60003f05270 */
[----:B------:R-:W-:Y:S02]  /*6170*/  @!UPT UIADD3 URZ, UPT, UPT, URZ, URZ, URZ ;  /* 0x000000fffffff290 */ /* 0x000fe4000fffe0ff */
[----:B------:R-:W-:Y:S05]  /*6180*/  @P0 WARPSYNC.ALL ;  /* 0x0000000000000948 */ /* 0x000fea0003800000 */
[----:B------:R3:W4:Y:S04]  /*6190*/  @P0 LDSM.16.M88.4 R40, [R3+0x200] ;  /* 0x000200000328083b */ /* 0x0007280000000200 */
[----:B------:R3:W2:Y:S02]  /*61a0*/  @P0 LDSM.16.M88.4 R48, [R0+0x200] ;  /* 0x000200000030083b */ /* 0x0006a40000000200 */
.L_x_99:
[----:B------:R-:W-:Y:S05]  /*61b0*/  BSYNC B1 ;  /* 0x0000000000017941 */ /* 0x000fea0003800000 */
.L_x_98:
[----:B-123--:R-:W-:Y:S05]  /*61c0*/  VIADD R0, R34, 0x20 ;  /* 0x0000002022007836 */ /* 0x00efea0000000000 */
[----:B------:R-:W-:Y:S04]  /*61d0*/  SHF.R.U32.HI R0, RZ, 0x15, R0 ;  /* 0x00000015ff007819 */ /* 0x000fe80000011600 */
[----:B------:R-:W-:Y:S11]  /*61e0*/  LOP3.LUT P0, RZ, R0, 0x3, R65, 0x48, !PT ;  /* 0x0000000300ff7812 */ /* 0x000ff60007804841 */
[----:B------:R-:W-:Y:S02]  /*61f0*/  @!UPT UIADD3 URZ, UPT, UPT, URZ, URZ, URZ ;  /* 0x000000fffffff290 */ /* 0x000fe4000fffe0ff */
[----:B------:R-:W-:Y:S05]  /*6200*/  @!P0 BRA `(.L_x_103) ;  /* 0x0000000000408947 */ /* 0x000fea0003800000 */
[----:B------:R-:W1:Y:S01]  /*6210*/  LDCU.64 UR8, c[0x4][0x70] ;  /* 0x01000e00ff0877ac */ /* 0x000e620008000a00 */
[----:B------:R-:W-:Y:S01]  /*6220*/  MOV R3, 0x0 ;  /* 0x0000000000037802 */ /* 0x000fe20000000f00 */
[----:B------:R-:W-:Y:S02]  /*6230*/  HFMA2 R12, -RZ, RZ, 0, 5.9604644775390625e-08 ;  /* 0x00000001ff0c7431 */ /* 0x000fe400000001ff */
[----:B------:R-:W-:Y:S02]  /*6240*/  IMAD.MOV.U32 R8, RZ, RZ, 0x192 ;  /* 0x00000192ff087424 */ /* 0x000fe400078e00ff */
[----:B------:R-:W-:Y:S01]  /*6250*/  IMAD.MOV.U32 R13, RZ, RZ, RZ ;  /* 0x000000ffff0d7224 */ /* 0x000fe200078e00ff */
[----:B------:R-:W2:Y:S01]  /*6260*/  LDCU.64 UR6, c[0x4][0x78] ;  /* 0x01000f00ff0677ac */ /* 0x000ea20008000a00 */
[----:B------:R-:W3:Y:S01]  /*6270*/  LDC.64 R2, c[0x4][R3] ;  /* 0x0100000003027b82 */ /* 0x000ee20000000a00 */
[----:B------:R-:W5:Y:S01]  /*6280*/  LDCU.64 UR4, c[0x4][0x10] ;  /* 0x01000200ff0477ac */ /* 0x000f620008000a00 */
[----:B-1----:R-:W-:Y:S01]  /*6290*/  MOV R5, UR9 ;  /* 0x0000000900057c02 */ /* 0x002fe20008000f00 */
[----:B------:R-:W-:Y:S01]  /*62a0*/  IMAD.U32 R4, RZ, RZ, UR8 ;  /* 0x00000008ff047e24 */ /* 0x000fe2000f8e00ff */
[----:B--2---:R-:W-:Y:S01]  /*62b0*/  MOV R7, UR7 ;  /* 0x0000000700077c02 */ /* 0x004fe20008000f00 */
[----:B------:R-:W-:Y:S01]  /*62c0*/  IMAD.U32 R6, RZ, RZ, UR6 ;  /* 0x00000006ff067e24 */ /* 0x000fe2000f8e00ff */
[----:B-----5:R-:W-:Y:S01]  /*62d0*/  MOV R11, UR5 ;  /* 0x00000005000b7c02 */ /* 0x020fe20008000f00 */
[----:B------:R-:W-:Y:S02]  /*62e0*/  IMAD.U32 R10, RZ, RZ, UR4 ;  /* 0x00000004ff0a7e24 */ /* 0x000fe4000f8e00ff */
[----:B------:R-:W-:Y:S07]  /*62f0*/  LEPC R20, `(.L_x_103) ;  /* 0x000000001014794e */ /* 0x000fee0000000000 */
[----:B---34-:R-:W-:Y:S05]  /*6300*/  CALL.ABS.NOINC R2 ;  /* 0x0000000002007343 */ /* 0x018fea0003c00000 */
.L_x_103:
[----:B------:R-:W-:Y:S01]  /*6310*/  ISETP.NE.AND P0, PT, R70, RZ, PT ;  /* 0x000000ff4600720c */ /* 0x000fe20003f05270 */
[----:B------:R-:W-:Y:S05]  /*6320*/  WARPSYNC.ALL ;  /* 0x0000000000007948 */ /* 0x000fea0003800000 */
[----:B------:R-:W-:Y:S01]  /*6330*/  R2UR UR4, R34 ;  /* 0x00000000220472ca */ /* 0x000fe200000e0000 */
[----:B------:R-:W-:Y:S01]  /*6340*/  BSSY.RECONVERGENT B0, `(.L_x_104) ;  /* 0x0000056000007945 */ /* 0x000fe20003800200 */
[C---:B----4-:R-:W-:Y:S02]  /*6350*/  SHF.L.U32 R20, R40.reuse, 0x10, RZ ;  /* 0x0000001028147819 */ /* 0x050fe400000006ff */
[----:B------:R-:W-:Y:S02]  /*6360*/  LOP3.LUT R21, R40, 0xffff0000, RZ, 0xc0, !PT ;  /* 0xffff000028157812 */ /* 0x000fe400078ec0ff */
[C---:B------:R-:W-:Y:S02]  /*6370*/  SHF.L.U32 R34, R41.reuse, 0x10, RZ ;  /* 0x0000001029227819 */ /* 0x040fe400000006ff */
[----:B------:R-:W-:Y:S02]  /*6380*/  R2UR UR5, R44 ;  /* 0x000000002c0572ca */ /* 0x000fe400000e0000 */
[----:B------:R-:W-:Y:S02]  /*6390*/  LOP3.LUT R36, R41, 0xffff0000, RZ, 0xc0, !PT ;  /* 0xffff000029247812 */ /* 0x000fe400078ec0ff */
[C---:B------:R-:W-:Y:S01]  /*63a0*/  SHF.L.U32 R37, R42.reuse, 0x10, RZ ;  /* 0x000000102a257819 */ /* 0x040fe200000006ff */
[----:B------:R-:W1:Y:S01]  /*63b0*/  LDTM.16dp256bit.x4 R4, tmem[UR4+0x20] ;  /* 0x00002004000479ee */ /* 0x000e620008120000 */
[----:B------:R-:W-:Y:S01]  /*63c0*/  LOP3.LUT R38, R42, 0xffff0000, RZ, 0xc0, !PT ;  /* 0xffff00002a267812 */ /* 0x000fe200078ec0ff */
[----:B------:R-:W-:Y:S01]  /*63d0*/  NOP ;  /* 0x0000000000007918 */ /* 0x000fe20000000000 */
[C---:B------:R-:W-:Y:S02]  /*63e0*/  SHF.L.U32 R39, R43.reuse, 0x10, RZ ;  /* 0x000000102b277819 */ /* 0x040fe400000006ff */
[----:B------:R-:W-:Y:S02]  /*63f0*/  LOP3.LUT R40, R43, 0xffff0000, RZ, 0xc0, !PT ;  /* 0xffff00002b287812 */ /* 0x000fe400078ec0ff */
[C---:B------:R-:W-:Y:S01]  /*6400*/  SHF.L.U32 R41, R48.reuse, 0x10, RZ ;  /* 0x0000001030297819 */ /* 0x040fe200000006ff */
[----:B------:R-:W-:Y:S01]  /*6410*/  UIADD3 UR5, UPT, UPT, UR5, 0xb0, URZ ;  /* 0x000000b005057890 */ /* 0x000fe2000fffe0ff */
[----:B------:R-:W-:Y:S02]  /*6420*/  LOP3.LUT R42, R48, 0xffff0000, RZ, 0xc0, !PT ;  /* 0xffff0000302a7812 */ /* 0x000fe400078ec0ff */
[C---:B------:R-:W-:Y:S01]  /*6430*/  SHF.L.U32 R43, R49.reuse, 0x10, RZ ;  /* 0x00000010312b7819 */ /* 0x040fe200000006ff */
[----:B------:R-:W-:Y:S01]  /*6440*/  UPRMT UR5, UR37, 0x654, UR5 ;  /* 0x0000065425057896 */ /* 0x000fe20008000005 */
[----:B------:R-:W-:Y:S02]  /*6450*/  LOP3.LUT R44, R49, 0xffff0000, RZ, 0xc0, !PT ;  /* 0xffff0000312c7812 */ /* 0x000fe400078ec0ff */
[C---:B------:R-:W-:Y:S02]  /*6460*/  SHF.L.U32 R45, R50.reuse, 0x10, RZ ;  /* 0x00000010322d7819 */ /* 0x040fe400000006ff */
[----:B------:R-:W-:Y:S02]  /*6470*/  LOP3.LUT R46, R50, 0xffff0000, RZ, 0xc0, !PT ;  /* 0xffff0000322e7812 */ /* 0x000fe400078ec0ff */
[C---:B------:R-:W-:Y:S02]  /*6480*/  SHF.L.U32 R47, R51.reuse, 0x10, RZ ;  /* 0x00000010332f7819 */ /* 0x040fe400000006ff */
[----:B-1----:R-:W-:Y:S01]  /*6490*/  SYNCS.ARRIVE.TRANS64.RED.A1T0 RZ, [UR5], RZ ;  /* 0x000000ffffff79a7 */ /* 0x002fe20008100405 */
[----:B------:R-:W-:Y:S01]  /*64a0*/  LOP3.LUT R48, R51, 0xffff0000, RZ, 0xc0, !PT ;  /* 0xffff000033307812 */ /* 0x000fe200078ec0ff */
[C---:B------:R-:W-:Y:S01]  /*64b0*/  FMUL R4, R33.reuse, R4 ;  /* 0x0000000421047220 */ /* 0x040fe20000400000 */
[C---:B------:R-:W-:Y:S01]  /*64c0*/  FMUL R5, R33.reuse, R5 ;  /* 0x0000000521057220 */ /* 0x040fe20000400000 */
[C---:B------:R-:W-:Y:S01]  /*64d0*/  FMUL R6, R33.reuse, R6 ;  /* 0x0000000621067220 */ /* 0x040fe20000400000 */
[----:B------:R-:W-:Y:S01]  /*64e0*/  FMUL R7, R33, R7 ;  /* 0x0000000721077220 */ /* 0x000fe20000400000 */
[C---:B------:R-:W-:Y:S01]  /*64f0*/  FFMA R4, R35.reuse, R20, R4 ;  /* 0x0000001423047223 */ /* 0x040fe20000000004 */
[C---:B------:R-:W-:Y:S01]  /*6500*/  FFMA R5, R35.reuse, R21, R5 ;  /* 0x0000001523057223 */ /* 0x040fe20000000005 */
[C---:B------:R-:W-:Y:S01]  /*6510*/  FFMA R6, R35.reuse, R34, R6 ;  /* 0x0000002223067223 */ /* 0x040fe20000000006 */
[----:B------:R-:W-:Y:S01]  /*6520*/  FFMA R7, R35, R36, R7 ;  /* 0x0000002423077223 */ /* 0x000fe20000000007 */
[C---:B------:R-:W-:Y:S01]  /*6530*/  FMUL R8, R33.reuse, R8 ;  /* 0x0000000821087220 */ /* 0x040fe20000400000 */
[----:B------:R-:W-:Y:S01]  /*6540*/  FMUL R9, R33, R9 ;  /* 0x0000000921097220 */ /* 0x000fe20000400000 */
[----:B------:R-:W-:Y:S01]  /*6550*/  F2FP.BF16.F32.PACK_AB R4, R5, R4 ;  /* 0x000000040504723e */ /* 0x000fe200000010ff */
[----:B------:R-:W-:Y:S01]  /*6560*/  FMUL R10, R33, R10 ;  /* 0x0000000a210a7220 */ /* 0x000fe20000400000 */
[----:B------:R-:W-:Y:S01]  /*6570*/  F2FP.BF16.F32.PACK_AB R5, R7, R6 ;  /* 0x000000060705723e */ /* 0x000fe200000010ff */
[C---:B------:R-:W-:Y:S01]  /*6580*/  FFMA R8, R35.reuse, R37, R8 ;  /* 0x0000002523087223 */ /* 0x040fe20000000008 */
[----:B------:R-:W-:Y:S01]  /*6590*/  FFMA R9, R35, R38, R9 ;  /* 0x0000002623097223 */ /* 0x000fe20000000009 */
[C---:B------:R-:W-:Y:S01]  /*65a0*/  FMUL R11, R33.reuse, R11 ;  /* 0x0000000b210b7220 */ /* 0x040fe20000400000 */
[C---:B------:R-:W-:Y:S01]  /*65b0*/  FMUL R0, R33.reuse, R12 ;  /* 0x0000000c21007220 */ /* 0x040fe20000400000 */
[----:B------:R-:W-:Y:S01]  /*65c0*/  FMUL R2, R33, R13 ;  /* 0x0000000d21027220 */ /* 0x000fe20000400000 */
[----:B------:R-:W-:Y:S01]  /*65d0*/  FFMA R10, R35, R39, R10 ;  /* 0x00000027230a7223 */ /* 0x000fe2000000000a */
[----:B------:R-:W-:Y:S01]  /*65e0*/  FMUL R3, R33, R14 ;  /* 0x0000000e21037220 */ /* 0x000fe20000400000 */
[----:B------:R-:W-:Y:S01]  /*65f0*/  F2FP.BF16.F32.PACK_AB R6, R9, R8 ;  /* 0x000000080906723e */ /* 0x000fe200000010ff */
[----:B------:R-:W-:Y:S01]  /*6600*/  FFMA R11, R35, R40, R11 ;  /* 0x00000028230b7223 */ /* 0x000fe2000000000b */
[C---:B------:R-:W-:Y:S01]  /*6610*/  FMUL R15, R33.reuse, R15 ;  /* 0x0000000f210f7220 */ /* 0x040fe20000400000 */
[----:B------:R-:W-:Y:S01]  /*6620*/  FMUL R12, R33, R16 ;  /* 0x00000010210c7220 */ /* 0x000fe20000400000 */
[----:B------:R-:W-:Y:S01]  /*6630*/  FFMA R0, R35, R41, R0 ;  /* 0x0000002923007223 */ /* 0x000fe20000000000 */
[----:B------:R-:W-:Y:S01]  /*6640*/  MOV R8, UR43 ;  /* 0x0000002b00087c02 */ /* 0x000fe20008000f00 */
[----:B------:R-:W-:Y:S01]  /*6650*/  FMUL R13, R33, R17 ;  /* 0x00000011210d7220 */ /* 0x000fe20000400000 */
[----:B------:R-:W-:Y:S01]  /*6660*/  FFMA R2, R35, R42, R2 ;  /* 0x0000002a23027223 */ /* 0x000fe20000000002 */
[----:B------:R-:W-:Y:S01]  /*6670*/  FMUL R14, R33, R18 ;  /* 0x00000012210e7220 */ /* 0x000fe20000400000 */
[C---:B------:R-:W-:Y:S01]  /*6680*/  FFMA R3, R35.reuse, R43, R3 ;  /* 0x0000002b23037223 */ /* 0x040fe20000000003 */
[----:B------:R-:W-:Y:S01]  /*6690*/  FFMA R15, R35, R44, R15 ;  /* 0x0000002c230f7223 */ /* 0x000fe2000000000f */
[----:B------:R-:W-:Y:S01]  /*66a0*/  FMUL R19, R33, R19 ;  /* 0x0000001321137220 */ /* 0x000fe20000400000 */
[C---:B------:R-:W-:Y:S01]  /*66b0*/  FFMA R12, R35.reuse, R45, R12 ;  /* 0x0000002d230c7223 */ /* 0x040fe2000000000c */
[----:B------:R-:W-:Y:S01]  /*66c0*/  LEA R8, R8, R64, 0xb ;  /* 0x0000004008087211 */ /* 0x000fe200078e58ff */
        /* <DEDUP_REMOVED lines=22> */
[----:B------:R-:W-:Y:S02]  /*6830*/  UIADD3 UR5, UPT, UPT, UR41, 0x20, URZ ;  /* 0x0000002029057890 */ /* 0x000fe4000fffe0ff */
[----:B------:R-:W-:Y:S02]  /*6840*/  UIADD3 UR4, UPT, UPT, UR10, 0x200, URZ ;  /* 0x000002000a047890 */ /* 0x000fe4000fffe0ff */
[----:B------:R-:W-:Y:S01]  /*6850*/  UIADD3.X UR9, UPT, UPT, URZ, UR55, URZ, UP0, !UPT ;  /* 0x00000037ff097290 */ /* 0x000fe200087fe4ff */
[----:B------:R-:W-:Y:S01]  /*6860*/  UMOV UR6, UR42 ;  /* 0x0000002a00067c82 */ /* 0x000fe20008000000 */
[----:B------:R-:W-:Y:S07]  /*6870*/  UMOV UR7, UR36 ;  /* 0x0000002400077c82 */ /* 0x000fee0008000000 */
[----:B------:R2:W-:Y:S02]  /*6880*/  UTMASTG.3D [UR4], [UR8] ;  /* 0x00000004080073b5 */ /* 0x0005e40008010000 */
[----:B--2---:R0:W-:Y:S02]  /*6890*/  UTMACMDFLUSH ;  /* 0x00000000000079b7 */ /* 0x0041e40000000000 */
.L_x_105:
[----:B------:R-:W-:Y:S05]  /*68a0*/  BSYNC.RECONVERGENT B0 ;  /* 0x0000000000007941 */ /* 0x000fea0003800200 */
.L_x_104:
[----:B------:R-:W-:Y:S01]  /*68b0*/  UIADD3 UR43, UPT, UPT, UR43, 0x1, URZ ;  /* 0x000000012b2b7890 */ /* 0x000fe2000fffe0ff */
[----:B------:R-:W-:Y:S03]  /*68c0*/  BSSY.RECONVERGENT B0, `(.L_x_106) ;  /* 0x0000008000007945 */ /* 0x000fe60003800200 */
[----:B------:R-:W-:Y:S04]  /*68d0*/  UISETP.NE.AND UP0, UPT, UR43, 0x3, UPT ;  /* 0x000000032b00788c */ /* 0x000fe8000bf05270 */
[----:B------:R-:W-:Y:S02]  /*68e0*/  UISETP.EQ.XOR UP1, UPT, UR40, 0x3, !UP0 ;  /* 0x000000032800788c */ /* 0x000fe4000c722a70 */
[----:B------:R-:W-:Y:S02]  /*68f0*/  USEL UR56, UR43, URZ, UP0 ;  /* 0x000000ff2b387287 */ /* 0x000fe40008000000 */
[----:B------:R-:W-:Y:S04]  /*6900*/  USEL UR4, URZ, 0x1, !UP1 ;  /* 0x00000001ff047887 */ /* 0x000fe8000c800000 */
[----:B------:R-:W-:Y:S01]  /*6910*/  ULOP3.LUT UR51, UR51, UR4, URZ, 0x3c, !UPT ;  /* 0x0000000433337292 */ /* 0x000fe2000f8e3cff */
[----:B------:R-:W-:Y:S11]  /*6920*/  @P0 BRA `(.L_x_107) ;  /* 0x0000000000040947 */ /* 0x000ff60003800000 */
[----:B------:R-:W-:Y:S04]  /*6930*/  DEPBAR.LE SB0, 0x1 ;  /* 0x000080400000791a */ /* 0x000fe80000000000 */
.L_x_107:
[----:B------:R-:W-:Y:S05]  /*6940*/  BSYNC.RECONVERGENT B0 ;  /* 0x0000000000007941 */ /* 0x000fea0003800200 */
.L_x_106:
[----:B------:R-:W-:Y:S01]  /*6950*/  BAR.SYNC.DEFER_BLOCKING 0x1, 0x80 ;  /* 0x0042000000007b1d */ /* 0x000fe20000010000 */
[----:B------:R-:W-:Y:S01]  /*6960*/  UISETP.NE.AND UP0, UPT, UR50, -0x2, UPT ;  /* 0xfffffffe3200788c */ /* 0x000fe2000bf05270 */
[----:B------:R-:W-:Y:S08]  /*6970*/  IADD3 R31, PT, PT, R31, 0x1, RZ ;  /* 0x000000011f1f7810 */ /* 0x000ff00007ffe0ff */
[----:B------:R-:W-:Y:S05]  /*6980*/  BRA.U !UP0, `(.L_x_108) ;  /* 0x0000000108287547 */ /* 0x000fea000b800000 */
[----:B------:R-:W-:Y:S01]  /*6990*/  ISETP.NE.AND P0, PT, R74, RZ, PT ;  /* 0x000000ff4a00720c */ /* 0x000fe20003f05270 */
[----:B------:R-:W-:Y:S01]  /*69a0*/  IMAD.U32 R2, RZ, RZ, UR49 ;  /* 0x00000031ff027e24 */ /* 0x000fe2000f8e00ff */
[----:B------:R-:W-:Y:S01]  /*69b0*/  UIADD3 UR49, UPT, UPT, UR49, 0x1, URZ ;  /* 0x0000000131317890 */ /* 0x000fe2000fffe0ff */
[----:B------:R-:W-:Y:S03]  /*69c0*/  IMAD.U32 R0, RZ, RZ, UR37 ;  /* 0x00000025ff007e24 */ /* 0x000fe6000f8e00ff */
[----:B------:R-:W-:Y:S04]  /*69d0*/  UISETP.NE.AND UP0, UPT, UR49, 0x3, UPT ;  /* 0x000000033100788c */ /* 0x000fe8000bf05270 */
[----:B------:R-:W-:Y:S03]  /*69e0*/  USEL UR49, UR49, URZ, UP0 ;  /* 0x000000ff31317287 */ /* 0x000fe60008000000 */
[----:B------:R-:W-:Y:S05]  /*69f0*/  @P0 LEA R2, R2, UR48, 0x3 ;  /* 0x0000003002020c11 */ /* 0x000fea000f8e18ff */
[----:B------:R-:W-:Y:S05]  /*6a00*/  @P0 VIADD R2, R2, 0x48 ;  /* 0x0000004802020836 */ /* 0x000fea0000000000 */
[----:B------:R-:W-:Y:S04]  /*6a10*/  @P0 PRMT R0, R0, 0x654, R2 ;  /* 0x0000065400000816 */ /* 0x000fe80000000002 */
[----:B------:R2:W-:Y:S03]  /*6a20*/  @P0 SYNCS.ARRIVE.TRANS64.RED.A1T0 RZ, [R0+URZ], RZ ;  /* 0x000000ff00ff09a7 */ /* 0x0005e600081004ff */
.L_x_108:
[----:B------:R-:W-:Y:S01]  /*6a30*/  ISETP.NE.AND P2, PT, R71, RZ, PT ;  /* 0x000000ff4700720c */ /* 0x000fe20003f45270 */
[----:B------:R-:W-:Y:S01]  /*6a40*/  UIADD3 UR50, UPT, UPT, UR50, 0x2, URZ ;  /* 0x0000000232327890 */ /* 0x000fe2000fffe0ff */
[----:B------:R-:W-:Y:S01]  /*6a50*/  ISETP.NE.AND P0, PT, R73, 0x2, PT ;  /* 0x000000024900780c */ /* 0x000fe20003f05270 */
[----:B------:R-:W-:Y:S01]  /*6a60*/  IMAD.IADD R20, R29, 0x1, R58 ;  /* 0x000000011d147824 */ /* 0x000fe200078e023a */
[----:B------:R-:W-:Y:S01]  /*6a70*/  ISETP.NE.AND P1, PT, R31, 0x4, PT ;  /* 0x000000041f00780c */ /* 0x000fe20003f25270 */
[----:B------:R-:W-:Y:S01]  /*6a80*/  IMAD.IADD R21, R30, 0x1, R59 ;  /* 0x000000011e157824 */ /* 0x000fe200078e023b */
[----:B------:R-:W-:Y:S02]  /*6a90*/  SEL R2, RZ, 0x1, P0 ;  /* 0x00000001ff027807 */ /* 0x000fe40000000000 */
[----:B--2---:R-:W-:Y:S02]  /*6aa0*/  SEL R0, RZ, 0x1, P1 ;  /* 0x00000001ff007807 */ /* 0x004fe40000800000 */
[----:B------:R-:W-:Y:S02]  /*6ab0*/  LOP3.LUT R67, R67, R2, RZ, 0x3c, !PT ;  /* 0x0000000243437212 */ /* 0x000fe400078e3cff */
[----:B------:R-:W-:Y:S02]  /*6ac0*/  LOP3.LUT R68, R68, R0, RZ, 0x3c, !PT ;  /* 0x0000000044447212 */ /* 0x000fe400078e3cff */
[----:B------:R-:W-:Y:S02]  /*6ad0*/  @P2 R2UR UR36, R66 ;  /* 0x00000000422422ca */ /* 0x000fe400000e0000 */
[----:B------:R-:W-:Y:S02]  /*6ae0*/  SEL R73, R73, RZ, P0 ;  /* 0x000000ff49497207 */ /* 0x000fe40000000000 */
[----:B------:R-:W-:Y:S01]  /*6af0*/  SEL R31, R31, RZ, P1 ;  /* 0x000000ff1f1f7207 */ /* 0x000fe20000800000 */
[----:B------:R-:W-:Y:S10]  /*6b00*/  @P2 BRA `(.L_x_109) ;  /* 0xffffffdc00e02947 */ /* 0x000ff4000383ffff */
[----:B------:R-:W-:-:S09]  /*6b10*/  UISETP.NE.AND UP0, UPT, UR53, URZ, UPT ;  /* 0x000000ff3500728c */ /* 0x000fd2000bf05270 */
[----:B------:R-:W-:Y:S05]  /*6b20*/  BRA.U !UP0, `(.L_x_110) ;  /* 0x0000000108487547 */ /* 0x000fea000b800000 */
[----:B------:R-:W2:Y:S02]  /*6b30*/  LDCU.64 UR4, c[0x0][0x890] ;  /* 0x00011200ff0477ac */ /* 0x000ea40008000a00 */
[----:B--2---:R-:W-:-:S04]  /*6b40*/  UISETP.NE.U32.AND UP0, UPT, UR4, URZ, UPT ;  /* 0x000000ff0400728c */ /* 0x004fc8000bf05070 */
[----:B------:R-:W-:-:S09]  /*6b50*/  UISETP.NE.AND.EX UP0, UPT, UR5, URZ, UPT, UP0 ;  /* 0x000000ff0500728c */ /* 0x000fd2000bf05300 */
[----:B------:R-:W-:Y:S05]  /*6b60*/  BRA.U UP0, `(.L_x_111) ;  /* 0x00000001000c7547 */ /* 0x000fea000b800000 */
[----:B------:R-:W-:-:S13]  /*6b70*/  FSETP.NEU.AND P0, PT, R35, RZ, PT ;  /* 0x000000ff2300720b */ /* 0x000fda0003f0d000 */
[----:B------:R-:W-:Y:S05]  /*6b80*/  @!P0 EXIT ;  /* 0x000000000000894d */ /* 0x000fea0003800000 */
[----:B------:R-:W-:Y:S05]  /*6b90*/  BRA `(.L_x_110) ;  /* 0x00000000002c7947 */ /* 0x000fea0003800000 */
.L_x_111:
[----:B------:R-:W-:Y:S01]  /*6ba0*/  ISETP.NE.AND P0, PT, R72, RZ, PT ;  /* 0x000000ff4800720c */ /* 0x000fe20003f05270 */
[----:B------:R-:W-:-:S12]  /*6bb0*/  BSSY.RECONVERGENT B0, `(.L_x_110) ;  /* 0x0000009000007945 */ /* 0x000fd80003800200 */
[----:B------:R-:W-:Y:S05]  /*6bc0*/  @P0 BRA `(.L_x_112) ;  /* 0x0000000000140947 */ /* 0x000fea0003800000 */
[----:B------:R-:W2:Y:S02]  /*6bd0*/  LDCU.64 UR4, c[0x0][0x888] ;  /* 0x00011100ff0477ac */ /* 0x000ea40008000a00 */
[----:B--2---:R-:W-:-:S04]  /*6be0*/  ISETP.NE.U32.AND P0, PT, RZ, UR4, PT ;  /* 0x00000004ff007c0c */ /* 0x004fc8000bf05070 */
[----:B------:R-:W-:-:S13]  /*6bf0*/  ISETP.NE.AND.EX P0, PT, RZ, UR5, PT, P0 ;  /* 0x00000005ff007c0c */ /* 0x000fda000bf05300 */
[----:B------:R-:W-:Y:S05]  /*6c00*/  @!P0 EXIT ;  /* 0x000000000000894d */ /* 0x000fea0003800000 */
[----:B------:R-:W-:Y:S05]  /*6c10*/  BRA `(.L_x_113) ;  /* 0x0000000000087947 */ /* 0x000fea0003800000 */
.L_x_112:
[----:B------:R-:W-:-:S13]  /*6c20*/  FSETP.NEU.AND P0, PT, R35, RZ, PT ;  /* 0x000000ff2300720b */ /* 0x000fda0003f0d000 */
[----:B------:R-:W-:Y:S05]  /*6c30*/  @!P0 EXIT ;  /* 0x000000000000894d */ /* 0x000fea0003800000 */
.L_x_113:
[----:B------:R-:W-:Y:S05]  /*6c40*/  BSYNC.RECONVERGENT B0 ;  /* 0x0000000000007941 */ /* 0x000fea0003800200 */
.L_x_110:
[----:B------:R-:W-:Y:S01]  /*6c50*/  ULEA UR4, UR49, UR48, 0x3 ;  /* 0x0000003031047291 */ /* 0x000fe2000f8e18ff */
[----:B------:R-:W-:-:S04]  /*6c60*/  DEPBAR.LE SB0, 0x0 ;  /* 0x000080000000791a */ /* 0x000fc80000000000 */
[----:B------:R-:W-:-:S04]  /*6c70*/  UIADD3 UR4, UPT, UPT, UR4, 0x48, URZ ;  /* 0x0000004804047890 */ /* 0x000fc8000fffe0ff */
[----:B------:R-:W-:-:S09]  /*6c80*/  UPRMT UR4, UR37, 0x654, UR4 ;  /* 0x0000065425047896 */ /* 0x000fd20008000004 */
[----:B------:R-:W-:Y:S01]  /*6c90*/  SYNCS.ARRIVE.TRANS64.RED.A1T0 RZ, [UR4], RZ ;  /* 0x000000ffffff79a7 */ /* 0x000fe20008100404 */
[----:B------:R-:W-:Y:S05]  /*6ca0*/  EXIT ;  /* 0x000000000000794d */ /* 0x000fea0003800000 */
.L_x_19:
[----:B--2---:R2:W1:Y:S02]  /*6cb0*/  SYNCS.PHASECHK.TRANS64.TRYWAIT P0, [R2+URZ+0xe0], R3 ;  /* 0x0000e003020075a7 */ /* 0x00446400080011ff */
[----:B-1----:R-:W-:Y:S05]  /*6cc0*/  @!P0 NANOSLEEP.SYNCS 0x989680 ;  /* 0x009896800000895d */ /* 0x002fea0003900000 */
[----:B------:R-:W1:Y:S02]  /*6cd0*/  @!P0 SYNCS.PHASECHK.TRANS64 P0, [R2+URZ+0xe0], R3 ;  /* 0x0000e003020085a7 */ /* 0x000e6400080010ff */
[----:B-1----:R-:W-:Y:S05]  /*6ce0*/  @!P0 BRA `(.L_x_19) ;  /* 0xfffffffc00f08947 */ /* 0x002fea000383ffff */
[----:B------:R-:W-:Y:S05]  /*6cf0*/  BRA `(.L_x_114) ;  /* 0xffffffa800287947 */ /* 0x000fea000383ffff */
.L_x_22:
[----:B-1----:R-:W-:-:S07]  /*6d00*/  MOV R2, UR33 ;  /* 0x0000002100027c02 */ /* 0x002fce0008000f00 */
.L_x_115:
[----:B-1----:R1:W2:Y:S02]  /*6d10*/  SYNCS.PHASECHK.TRANS64.TRYWAIT P0, [R2+URZ+0x18], R4 ;  /* 0x00001804020075a7 */ /* 0x0022a400080011ff */
[----:B--2---:R-:W-:Y:S05]  /*6d20*/  @!P0 NANOSLEEP.SYNCS 0x989680 ;  /* 0x009896800000895d */ /* 0x004fea0003900000 */
[----:B------:R-:W2:Y:S02]  /*6d30*/  @!P0 SYNCS.PHASECHK.TRANS64 P0, [R2+URZ+0x18], R4 ;  /* 0x00001804020085a7 */ /* 0x000ea400080010ff */
[----:B--2---:R-:W-:Y:S05]  /*6d40*/  @!P0 BRA `(.L_x_115) ;  /* 0xfffffffc00f08947 */ /* 0x004fea000383ffff */
[----:B------:R-:W-:Y:S05]  /*6d50*/  BRA `(.L_x_21) ;  /* 0xffffffa800787947 */ /* 0x000fea000383ffff */
.L_x_28:
[----:B-1----:R-:W-:-:S07]  /*6d60*/  MOV R2, UR17 ;  /* 0x0000001100027c02 */ /* 0x002fce0008000f00 */
.L_x_116:
[----:B-1----:R1:W2:Y:S02]  /*6d70*/  SYNCS.PHASECHK.TRANS64.TRYWAIT P0, [R2+URZ+0x18], R4 ;  /* 0x00001804020075a7 */ /* 0x0022a400080011ff */
[----:B--2---:R-:W-:Y:S05]  /*6d80*/  @!P0 NANOSLEEP.SYNCS 0x989680 ;  /* 0x009896800000895d */ /* 0x004fea0003900000 */
[----:B------:R-:W2:Y:S02]  /*6d90*/  @!P0 SYNCS.PHASECHK.TRANS64 P0, [R2+URZ+0x18], R4 ;  /* 0x00001804020085a7 */ /* 0x000ea400080010ff */
[----:B--2---:R-:W-:Y:S05]  /*6da0*/  @!P0 BRA `(.L_x_116) ;  /* 0xfffffffc00f08947 */ /* 0x004fea000383ffff */
[----:B------:R-:W-:Y:S05]  /*6db0*/  BRA `(.L_x_27) ;  /* 0xffffffac001c7947 */ /* 0x000fea000383ffff */
.L_x_32:
[----:B-1----:R1:W2:Y:S02]  /*6dc0*/  SYNCS.PHASECHK.TRANS64.TRYWAIT P0, [R2+URZ+0x70], R3 ;  /* 0x00007003020075a7 */ /* 0x0022a400080011ff */
[----:B--2---:R-:W-:Y:S05]  /*6dd0*/  @!P0 NANOSLEEP.SYNCS 0x989680 ;  /* 0x009896800000895d */ /* 0x004fea0003900000 */
[----:B------:R-:W2:Y:S02]  /*6de0*/  @!P0 SYNCS.PHASECHK.TRANS64 P0, [R2+URZ+0x70], R3 ;  /* 0x00007003020085a7 */ /* 0x000ea400080010ff */
[----:B--2---:R-:W-:Y:S05]  /*6df0*/  @!P0 BRA `(.L_x_32) ;  /* 0xfffffffc00f08947 */ /* 0x004fea000383ffff */
[----:B------:R-:W-:Y:S05]  /*6e00*/  BRA `(.L_x_117) ;  /* 0xffffffac00a87947 */ /* 0x000fea000383ffff */
.L_x_36:
[----:B----4-:R-:W-:-:S07]  /*6e10*/  MOV R0, UR5 ;  /* 0x0000000500007c02 */ /* 0x010fce0008000f00 */
.L_x_118:
[----:B-1----:R1:W2:Y:S02]  /*6e20*/  SYNCS.PHASECHK.TRANS64.TRYWAIT P0, [R0+URZ], R2 ;  /* 0x00000002000075a7 */ /* 0x0022a400080011ff */
[----:B--2---:R-:W-:Y:S05]  /*6e30*/  @!P0 NANOSLEEP.SYNCS 0x989680 ;  /* 0x009896800000895d */ /* 0x004fea0003900000 */
[----:B------:R-:W2:Y:S02]  /*6e40*/  @!P0 SYNCS.PHASECHK.TRANS64 P0, [R0+URZ], R2 ;  /* 0x00000002000085a7 */ /* 0x000ea400080010ff */
[----:B--2---:R-:W-:Y:S05]  /*6e50*/  @!P0 BRA `(.L_x_118) ;  /* 0xfffffffc00f08947 */ /* 0x004fea000383ffff */
[----:B------:R-:W-:Y:S05]  /*6e60*/  BRA `(.L_x_119) ;  /* 0xffffffb400187947 */ /* 0x000fea000383ffff */
.L_x_37:
[----:B----4-:R-:W-:-:S07]  /*6e70*/  MOV R0, UR5 ;  /* 0x0000000500007c02 */ /* 0x010fce0008000f00 */
.L_x_120:
[----:B-1----:R1:W2:Y:S02]  /*6e80*/  SYNCS.PHASECHK.TRANS64.TRYWAIT P0, [R0+URZ], R2 ;  /* 0x00000002000075a7 */ /* 0x0022a400080011ff */
[----:B--2---:R-:W-:Y:S05]  /*6e90*/  @!P0 NANOSLEEP.SYNCS 0x989680 ;  /* 0x009896800000895d */ /* 0x004fea0003900000 */
[----:B------:R-:W2:Y:S02]  /*6ea0*/  @!P0 SYNCS.PHASECHK.TRANS64 P0, [R0+URZ], R2 ;  /* 0x00000002000085a7 */ /* 0x000ea400080010ff */
[----:B--2---:R-:W-:Y:S05]  /*6eb0*/  @!P0 BRA `(.L_x_120) ;  /* 0xfffffffc00f08947 */ /* 0x004fea000383ffff */
[----:B------:R-:W-:Y:S05]  /*6ec0*/  BRA `(.L_x_121) ;  /* 0xffffffb400247947 */ /* 0x000fea000383ffff */
.L_x_40:
[----:B-1----:R1:W2:Y:S02]  /*6ed0*/  SYNCS.PHASECHK.TRANS64.TRYWAIT P0, [R0+URZ+0xd0], R4 ;  /* 0x0000d004000075a7 */ /* 0x0022a400080011ff */
[----:B--2---:R-:W-:Y:S05]  /*6ee0*/  @!P0 NANOSLEEP.SYNCS 0x989680 ;  /* 0x009896800000895d */ /* 0x004fea0003900000 */
[----:B------:R-:W2:Y:S02]  /*6ef0*/  @!P0 SYNCS.PHASECHK.TRANS64 P0, [R0+URZ+0xd0], R4 ;  /* 0x0000d004000085a7 */ /* 0x000ea400080010ff */
[----:B--2---:R-:W-:Y:S05]  /*6f00*/  @!P0 BRA `(.L_x_40) ;  /* 0xfffffffc00f08947 */ /* 0x004fea000383ffff */
[----:B------:R-:W-:Y:S05]  /*6f10*/  BRA `(.L_x_122) ;  /* 0xffffffb400807947 */ /* 0x000fea000383ffff */
.L_x_41:
[----:B------:R-:W-:-:S07]  /*6f20*/  MOV R0, UR5 ;  /* 0x0000000500007c02 */ /* 0x000fce0008000f00 */
.L_x_123:
[----:B-1----:R1:W2:Y:S02]  /*6f30*/  SYNCS.PHASECHK.TRANS64.TRYWAIT P0, [R0+URZ+0x80], R5 ;  /* 0x00008005000075a7 */ /* 0x0022a400080011ff */
[----:B--2---:R-:W-:Y:S05]  /*6f40*/  @!P0 NANOSLEEP.SYNCS 0x989680 ;  /* 0x009896800000895d */ /* 0x004fea0003900000 */
[----:B------:R-:W2:Y:S02]  /*6f50*/  @!P0 SYNCS.PHASECHK.TRANS64 P0, [R0+URZ+0x80], R5 ;  /* 0x00008005000085a7 */ /* 0x000ea400080010ff */
[----:B--2---:R-:W-:Y:S05]  /*6f60*/  @!P0 BRA `(.L_x_123) ;  /* 0xfffffffc00f08947 */ /* 0x004fea000383ffff */
[----:B------:R-:W-:Y:S05]  /*6f70*/  BRA `(.L_x_124) ;  /* 0xffffffb400907947 */ /* 0x000fea000383ffff */
.L_x_42:
[----:B-1----:R1:W2:Y:S02]  /*6f80*/  SYNCS.PHASECHK.TRANS64.TRYWAIT P1, [R0+URZ+0x70], R4 ;  /* 0x00007004000075a7 */ /* 0x0022a400080211ff */
[----:B--2---:R-:W-:Y:S05]  /*6f90*/  @!P1 NANOSLEEP.SYNCS 0x989680 ;  /* 0x009896800000995d */ /* 0x004fea0003900000 */
[----:B------:R-:W2:Y:S02]  /*6fa0*/  @!P1 SYNCS.PHASECHK.TRANS64 P1, [R0+URZ+0x70], R4 ;  /* 0x00007004000095a7 */ /* 0x000ea400080210ff */
[----:B--2---:R-:W-:Y:S05]  /*6fb0*/  @!P1 BRA `(.L_x_42) ;  /* 0xfffffffc00f09947 */ /* 0x004fea000383ffff */
[----:B------:R-:W-:Y:S05]  /*6fc0*/  BRA `(.L_x_125) ;  /* 0xffffffb400c07947 */ /* 0x000fea000383ffff */
.L_x_45:
[----:B------:R-:W-:-:S07]  /*6fd0*/  MOV R0, UR5 ;  /* 0x0000000500007c02 */ /* 0x000fce0008000f00 */
.L_x_126:
[----:B-1----:R1:W2:Y:S02]  /*6fe0*/  SYNCS.PHASECHK.TRANS64.TRYWAIT P0, [R0+URZ+0x80], R2 ;  /* 0x00008002000075a7 */ /* 0x0022a400080011ff */
[----:B--2---:R-:W-:Y:S05]  /*6ff0*/  @!P0 NANOSLEEP.SYNCS 0x989680 ;  /* 0x009896800000895d */ /* 0x004fea0003900000 */
[----:B------:R-:W2:Y:S02]  /*7000*/  @!P0 SYNCS.PHASECHK.TRANS64 P0, [R0+URZ+0x80], R2 ;  /* 0x00008002000085a7 */ /* 0x000ea400080010ff */
[----:B--2---:R-:W-:Y:S05]  /*7010*/  @!P0 BRA `(.L_x_126) ;  /* 0xfffffffc00f08947 */ /* 0x004fea000383ffff */
[----:B------:R-:W-:Y:S05]  /*7020*/  BRA `(.L_x_44) ;  /* 0xffffffb800147947 */ /* 0x000fea000383ffff */
.L_x_52:
[----:B-1----:R1:W2:Y:S02]  /*7030*/  SYNCS.PHASECHK.TRANS64.TRYWAIT P1, [R0+URZ+0x70], R2 ;  /* 0x00007002000075a7 */ /* 0x0022a400080211ff */
[----:B--2---:R-:W-:Y:S05]  /*7040*/  @!P1 NANOSLEEP.SYNCS 0x989680 ;  /* 0x009896800000995d */ /* 0x004fea0003900000 */
[----:B------:R-:W2:Y:S02]  /*7050*/  @!P1 SYNCS.PHASECHK.TRANS64 P1, [R0+URZ+0x70], R2 ;  /* 0x00007002000095a7 */ /* 0x000ea400080210ff */
[----:B--2---:R-:W-:Y:S05]  /*7060*/  @!P1 BRA `(.L_x_52) ;  /* 0xfffffffc00f09947 */ /* 0x004fea000383ffff */
[----:B------:R-:W-:Y:S05]  /*7070*/  BRA `(.L_x_127) ;  /* 0xffffffbc00847947 */ /* 0x000fea000383ffff */
.L_x_53:
[----:B------:R-:W-:-:S07]  /*7080*/  MOV R2, UR7 ;  /* 0x0000000700027c02 */ /* 0x000fce0008000f00 */
.L_x_128:
[----:B-1----:R1:W2:Y:S02]  /*7090*/  SYNCS.PHASECHK.TRANS64.TRYWAIT P0, [R2+URZ+0xb0], R0 ;  /* 0x0000b000020075a7 */ /* 0x0022a400080011ff */
[----:B--2---:R-:W-:Y:S05]  /*70a0*/  @!P0 NANOSLEEP.SYNCS 0x989680 ;  /* 0x009896800000895d */ /* 0x004fea0003900000 */
[----:B------:R-:W2:Y:S02]  /*70b0*/  @!P0 SYNCS.PHASECHK.TRANS64 P0, [R2+URZ+0xb0], R0 ;  /* 0x0000b000020085a7 */ /* 0x000ea400080010ff */
[----:B--2---:R-:W-:Y:S05]  /*70c0*/  @!P0 BRA `(.L_x_128) ;  /* 0xfffffffc00f08947 */ /* 0x004fea000383ffff */
[----:B------:R-:W-:Y:S05]  /*70d0*/  BRA `(.L_x_129) ;  /* 0xffffffbc00d47947 */ /* 0x000fea000383ffff */
.L_x_56:
[----:B------:R-:W-:Y:S07]  /*70e0*/  MOV R0, UR6 ;  /* 0x0000000600007c02 */ /* 0x000fee0008000f00 */
.L_x_130:
[----:B-1----:R1:W2:Y:S02]  /*70f0*/  SYNCS.PHASECHK.TRANS64.TRYWAIT P0, [R0+URZ], R2 ;  /* 0x00000002000075a7 */ /* 0x0022a400080011ff */
[----:B--2---:R-:W-:Y:S05]  /*7100*/  @!P0 NANOSLEEP.SYNCS 0x989680 ;  /* 0x009896800000895d */ /* 0x004fea0003900000 */
[----:B------:R-:W2:Y:S02]  /*7110*/  @!P0 SYNCS.PHASECHK.TRANS64 P0, [R0+URZ], R2 ;  /* 0x00000002000085a7 */ /* 0x000ea400080010ff */
[----:B--2---:R-:W-:Y:S05]  /*7120*/  @!P0 BRA `(.L_x_130) ;  /* 0xfffffffc00f08947 */ /* 0x004fea000383ffff */
[----:B------:R-:W-:Y:S05]  /*7130*/  BRA `(.L_x_55) ;  /* 0xffffffbc00f07947 */ /* 0x000fea000383ffff */
.L_x_59:
[----:B------:R-:W-:-:S07]  /*7140*/  MOV R0, UR6 ;  /* 0x0000000600007c02 */ /* 0x000fce0008000f00 */
.L_x_131:
[----:B--2---:R2:W4:Y:S02]  /*7150*/  SYNCS.PHASECHK.TRANS64.TRYWAIT P0, [R0+URZ], R2 ;  /* 0x00000002000075a7 */ /* 0x00452400080011ff */
[----:B----4-:R-:W-:Y:S05]  /*7160*/  @!P0 NANOSLEEP.SYNCS 0x989680 ;  /* 0x009896800000895d */ /* 0x010fea0003900000 */
[----:B------:R-:W4:Y:S02]  /*7170*/  @!P0 SYNCS.PHASECHK.TRANS64 P0, [R0+URZ], R2 ;  /* 0x00000002000085a7 */ /* 0x000f2400080010ff */
[----:B----4-:R-:W-:Y:S05]  /*7180*/  @!P0 BRA `(.L_x_131) ;  /* 0xfffffffc00f08947 */ /* 0x010fea000383ffff */
[----:B------:R-:W-:Y:S05]  /*7190*/  BRA `(.L_x_132) ;  /* 0xffffffc000cc7947 */ /* 0x000fea000383ffff */
.L_x_60:
[----:B------:R-:W-:-:S07]  /*71a0*/  MOV R0, UR6 ;  /* 0x0000000600007c02 */ /* 0x000fce0008000f00 */
.L_x_133:
[----:B-1----:R1:W2:Y:S02]  /*71b0*/  SYNCS.PHASECHK.TRANS64.TRYWAIT P0, [R0+URZ], R3 ;  /* 0x00000003000075a7 */ /* 0x0022a400080011ff */
[----:B--2---:R-:W-:Y:S05]  /*71c0*/  @!P0 NANOSLEEP.SYNCS 0x989680 ;  /* 0x009896800000895d */ /* 0x004fea0003900000 */
[----:B------:R-:W2:Y:S02]  /*71d0*/  @!P0 SYNCS.PHASECHK.TRANS64 P0, [R0+URZ], R3 ;  /* 0x00000003000085a7 */ /* 0x000ea400080010ff */
[----:B--2---:R-:W-:Y:S05]  /*71e0*/  @!P0 BRA `(.L_x_133) ;  /* 0xfffffffc00f08947 */ /* 0x004fea000383ffff */
[----:B------:R-:W-:Y:S05]  /*71f0*/  BRA `(.L_x_134) ;  /* 0xffffffc000d87947 */ /* 0x000fea000383ffff */
.L_x_61:
[----:B------:R-:W-:-:S07]  /*7200*/  MOV R0, UR6 ;  /* 0x0000000600007c02 */ /* 0x000fce0008000f00 */
.L_x_135:
[----:B-1----:R1:W2:Y:S02]  /*7210*/  SYNCS.PHASECHK.TRANS64.TRYWAIT P0, [R0+URZ], R3 ;  /* 0x00000003000075a7 */ /* 0x0022a400080011ff */
[----:B--2---:R-:W-:Y:S05]  /*7220*/  @!P0 NANOSLEEP.SYNCS 0x989680 ;  /* 0x009896800000895d */ /* 0x004fea0003900000 */
[----:B------:R-:W2:Y:S02]  /*7230*/  @!P0 SYNCS.PHASECHK.TRANS64 P0, [R0+URZ], R3 ;  /* 0x00000003000085a7 */ /* 0x000ea400080010ff */
[----:B--2---:R-:W-:Y:S05]  /*7240*/  @!P0 BRA `(.L_x_135) ;  /* 0xfffffffc00f08947 */ /* 0x004fea000383ffff */
[----:B------:R-:W-:Y:S05]  /*7250*/  BRA `(.L_x_136) ;  /* 0xffffffc000e47947 */ /* 0x000fea000383ffff */
.L_x_62:
[----:B-1----:R-:W-:-:S07]  /*7260*/  MOV R0, UR7 ;  /* 0x0000000700007c02 */ /* 0x002fce0008000f00 */
.L_x_137:
[----:B-1----:R1:W2:Y:S02]  /*7270*/  SYNCS.PHASECHK.TRANS64.TRYWAIT P0, [R0+URZ], R2 ;  /* 0x00000002000075a7 */ /* 0x0022a400080011ff */
[----:B--2---:R-:W-:Y:S05]  /*7280*/  @!P0 NANOSLEEP.SYNCS 0x989680 ;  /* 0x009896800000895d */ /* 0x004fea0003900000 */
[----:B------:R-:W2:Y:S02]  /*7290*/  @!P0 SYNCS.PHASECHK.TRANS64 P0, [R0+URZ], R2 ;  /* 0x00000002000085a7 */ /* 0x000ea400080010ff */
[----:B--2---:R-:W-:Y:S05]  /*72a0*/  @!P0 BRA `(.L_x_137) ;  /* 0xfffffffc00f08947 */ /* 0x004fea000383ffff */
[----:B------:R-:W-:Y:S05]  /*72b0*/  BRA `(.L_x_138) ;  /* 0xffffffc000f07947 */ /* 0x000fea000383ffff */
.L_x_67:
[----:B--2---:R2:W3:Y:S02]  /*72c0*/  SYNCS.PHASECHK.TRANS64.TRYWAIT P0, [R0+URZ+0x70], R2 ;  /* 0x00007002000075a7 */ /* 0x0044e400080011ff */
[----:B---3--:R-:W-:Y:S05]  /*72d0*/  @!P0 NANOSLEEP.SYNCS 0x989680 ;  /* 0x009896800000895d */ /* 0x008fea0003900000 */
[----:B------:R-:W3:Y:S02]  /*72e0*/  @!P0 SYNCS.PHASECHK.TRANS64 P0, [R0+URZ+0x70], R2 ;  /* 0x00007002000085a7 */ /* 0x000ee400080010ff */
[----:B---3--:R-:W-:Y:S05]  /*72f0*/  @!P0 BRA `(.L_x_67) ;  /* 0xfffffffc00f08947 */ /* 0x008fea000383ffff */
[----:B------:R-:W-:Y:S05]  /*7300*/  BRA `(.L_x_139) ;  /* 0xffffffc400e87947 */ /* 0x000fea000383ffff */
.L_x_70:
[----:B------:R-:W-:Y:S07]  /*7310*/  MOV R0, UR7 ;  /* 0x0000000700007c02 */ /* 0x000fee0008000f00 */
.L_x_140:
[----:B--2---:R2:W3:Y:S02]  /*7320*/  SYNCS.PHASECHK.TRANS64.TRYWAIT P0, [R0+URZ+0x68], R2 ;  /* 0x00006802000075a7 */ /* 0x0044e400080011ff */
[----:B---3--:R-:W-:Y:S05]  /*7330*/  @!P0 NANOSLEEP.SYNCS 0x989680 ;  /* 0x009896800000895d */ /* 0x008fea0003900000 */
[----:B------:R-:W3:Y:S02]  /*7340*/  @!P0 SYNCS.PHASECHK.TRANS64 P0, [R0+URZ+0x68], R2 ;  /* 0x00006802000085a7 */ /* 0x000ee400080010ff */
[----:B---3--:R-:W-:Y:S05]  /*7350*/  @!P0 BRA `(.L_x_140) ;  /* 0xfffffffc00f08947 */ /* 0x008fea000383ffff */
[----:B------:R-:W-:Y:S05]  /*7360*/  BRA `(.L_x_69) ;  /* 0xffffffc800c87947 */ /* 0x000fea000383ffff */
.L_x_73:
[----:B------:R-:W-:Y:S07]  /*7370*/  MOV R0, UR15 ;  /* 0x0000000f00007c02 */ /* 0x000fee0008000f00 */
.L_x_141:
[----:B-1----:R1:W2:Y:S02]  /*7380*/  SYNCS.PHASECHK.TRANS64.TRYWAIT P0, [R0+URZ+0x48], R9 ;  /* 0x00004809000075a7 */ /* 0x0022a400080011ff */
[----:B--2---:R-:W-:Y:S05]  /*7390*/  @!P0 NANOSLEEP.SYNCS 0x989680 ;  /* 0x009896800000895d */ /* 0x004fea0003900000 */
[----:B------:R-:W2:Y:S02]  /*73a0*/  @!P0 SYNCS.PHASECHK.TRANS64 P0, [R0+URZ+0x48], R9 ;  /* 0x00004809000085a7 */ /* 0x000ea400080010ff */
[----:B--2---:R-:W-:Y:S05]  /*73b0*/  @!P0 BRA `(.L_x_141) ;  /* 0xfffffffc00f08947 */ /* 0x004fea000383ffff */
[----:B------:R-:W-:Y:S05]  /*73c0*/  BRA `(.L_x_142) ;  /* 0xffffffcc00407947 */ /* 0x000fea000383ffff */
.L_x_74:
[----:B------:R-:W-:Y:S07]  /*73d0*/  MOV R0, UR13 ;  /* 0x0000000d00007c02 */ /* 0x000fee0008000f00 */
.L_x_143:
[----:B-1----:R1:W2:Y:S02]  /*73e0*/  SYNCS.PHASECHK.TRANS64.TRYWAIT P0, [R0+URZ+0x48], R20 ;  /* 0x00004814000075a7 */ /* 0x0022a400080011ff */
[----:B--2---:R-:W-:Y:S05]  /*73f0*/  @!P0 NANOSLEEP.SYNCS 0x989680 ;  /* 0x009896800000895d */ /* 0x004fea0003900000 */
[----:B------:R-:W2:Y:S02]  /*7400*/  @!P0 SYNCS.PHASECHK.TRANS64 P0, [R0+URZ+0x48], R20 ;  /* 0x00004814000085a7 */ /* 0x000ea400080010ff */
[----:B--2---:R-:W-:Y:S05]  /*7410*/  @!P0 BRA `(.L_x_143) ;  /* 0xfffffffc00f08947 */ /* 0x004fea000383ffff */
[----:B------:R-:W-:Y:S05]  /*7420*/  BRA `(.L_x_144) ;  /* 0xffffffcc00e07947 */ /* 0x000fea000383ffff */
.L_x_76:
[----:B------:R-:W-:-:S07]  /*7430*/  MOV R0, UR4 ;  /* 0x0000000400007c02 */ /* 0x000fce0008000f00 */
.L_x_145:
[----:B-1----:R1:W3:Y:S02]  /*7440*/  SYNCS.PHASECHK.TRANS64.TRYWAIT P0, [R0+URZ], R2 ;  /* 0x00000002000075a7 */ /* 0x0022e400080011ff */
[----:B---3--:R-:W-:Y:S05]  /*7450*/  @!P0 NANOSLEEP.SYNCS 0x989680 ;  /* 0x009896800000895d */ /* 0x008fea0003900000 */
[----:B------:R-:W3:Y:S02]  /*7460*/  @!P0 SYNCS.PHASECHK.TRANS64 P0, [R0+URZ], R2 ;  /* 0x00000002000085a7 */ /* 0x000ee400080010ff */
[----:B---3--:R-:W-:Y:S05]  /*7470*/  @!P0 BRA `(.L_x_145) ;  /* 0xfffffffc00f08947 */ /* 0x008fea000383ffff */
[----:B------:R-:W-:Y:S05]  /*7480*/  BRA `(.L_x_146) ;  /* 0xffffffd0006c7947 */ /* 0x000fea000383ffff */
.L_x_77:
[----:B------:R-:W-:-:S07]  /*7490*/  MOV R0, UR4 ;  /* 0x0000000400007c02 */ /* 0x000fce0008000f00 */
.L_x_147:
[----:B-1----:R1:W3:Y:S02]  /*74a0*/  SYNCS.PHASECHK.TRANS64.TRYWAIT P0, [R0+URZ], R2 ;  /* 0x00000002000075a7 */ /* 0x0022e400080011ff */
[----:B---3--:R-:W-:Y:S05]  /*74b0*/  @!P0 NANOSLEEP.SYNCS 0x989680 ;  /* 0x009896800000895d */ /* 0x008fea0003900000 */
[----:B------:R-:W3:Y:S02]  /*74c0*/  @!P0 SYNCS.PHASECHK.TRANS64 P0, [R0+URZ], R2 ;  /* 0x00000002000085a7 */ /* 0x000ee400080010ff */
[----:B---3--:R-:W-:Y:S05]  /*74d0*/  @!P0 BRA `(.L_x_147) ;  /* 0xfffffffc00f08947 */ /* 0x008fea000383ffff */
[----:B------:R-:W-:Y:S05]  /*74e0*/  BRA `(.L_x_148) ;  /* 0xffffffd000787947 */ /* 0x000fea000383ffff */
.L_x_79:
[----:B--2---:R2:W4:Y:S02]  /*74f0*/  SYNCS.PHASECHK.TRANS64.TRYWAIT P0, [R0+URZ+0x70], R2 ;  /* 0x00007002000075a7 */ /* 0x00452400080011ff */
[----:B----4-:R-:W-:Y:S05]  /*7500*/  @!P0 NANOSLEEP.SYNCS 0x989680 ;  /* 0x009896800000895d */ /* 0x010fea0003900000 */
[----:B------:R-:W4:Y:S02]  /*7510*/  @!P0 SYNCS.PHASECHK.TRANS64 P0, [R0+URZ+0x70], R2 ;  /* 0x00007002000085a7 */ /* 0x000f2400080010ff */
[----:B----4-:R-:W-:Y:S05]  /*7520*/  @!P0 BRA `(.L_x_79) ;  /* 0xfffffffc00f08947 */ /* 0x010fea000383ffff */
[----:B------:R-:W-:Y:S05]  /*7530*/  BRA `(.L_x_149) ;  /* 0xffffffd400687947 */ /* 0x000fea000383ffff */
.L_x_89:
[----:B-1----:R1:W3:Y:S02]  /*7540*/  SYNCS.PHASECHK.TRANS64.TRYWAIT P1, [R2+URZ+0x30], R4 ;  /* 0x00003004020075a7 */ /* 0x0022e400080211ff */
[----:B---3--:R-:W-:Y:S05]  /*7550*/  @!P1 NANOSLEEP.SYNCS 0x989680 ;  /* 0x009896800000995d */ /* 0x008fea0003900000 */
[----:B------:R-:W3:Y:S02]  /*7560*/  @!P1 SYNCS.PHASECHK.TRANS64 P1, [R2+URZ+0x30], R4 ;  /* 0x00003004020095a7 */ /* 0x000ee400080210ff */
[----:B---3--:R-:W-:Y:S05]  /*7570*/  @!P1 BRA `(.L_x_89) ;  /* 0xfffffffc00f09947 */ /* 0x008fea000383ffff */
[----:B------:R-:W-:Y:S05]  /*7580*/  BRA `(.L_x_88) ;  /* 0xffffffe000687947 */ /* 0x000fea000383ffff */
.L_x_91:
[----:B-1----:R1:W2:Y:S02]  /*7590*/  SYNCS.PHASECHK.TRANS64.TRYWAIT P0, [R44+URZ+0x90], R3 ;  /* 0x000090032c0075a7 */ /* 0x0022a400080011ff */
[----:B--2---:R-:W-:Y:S05]  /*75a0*/  @!P0 NANOSLEEP.SYNCS 0x989680 ;  /* 0x009896800000895d */ /* 0x004fea0003900000 */
[----:B------:R-:W2:Y:S02]  /*75b0*/  @!P0 SYNCS.PHASECHK.TRANS64 P0, [R44+URZ+0x90], R3 ;  /* 0x000090032c0085a7 */ /* 0x000ea400080010ff */
[----:B--2---:R-:W-:Y:S05]  /*75c0*/  @!P0 BRA `(.L_x_91) ;  /* 0xfffffffc00f08947 */ /* 0x004fea000383ffff */
[----:B------:R-:W-:Y:S05]  /*75d0*/  BRA `(.L_x_90) ;  /* 0xffffffe000b87947 */ /* 0x000fea000383ffff */
.L_x_102:
[----:B-1----:R1:W2:Y:S02]  /*75e0*/  SYNCS.PHASECHK.TRANS64.TRYWAIT P0, [R2+URZ+0x30], R45 ;  /* 0x0000302d020075a7 */ /* 0x0022a400080011ff */
[----:B--2---:R-:W-:Y:S05]  /*75f0*/  @!P0 NANOSLEEP.SYNCS 0x989680 ;  /* 0x009896800000895d */ /* 0x004fea0003900000 */
[----:B------:R-:W2:Y:S02]  /*7600*/  @!P0 SYNCS.PHASECHK.TRANS64 P0, [R2+URZ+0x30], R45 ;  /* 0x0000302d020085a7 */ /* 0x000ea400080010ff */
[----:B--2---:R-:W-:Y:S05]  /*7610*/  @!P0 BRA `(.L_x_102) ;  /* 0xfffffffc00f08947 */ /* 0x004fea000383ffff */
[----:B------:R-:W-:Y:S05]  /*7620*/  BRA `(.L_x_101) ;  /* 0xffffffe800c87947 */ /* 0x000fea000383ffff */
        .weak           $__internal_0_$__cuda_sm10x_tcgen05_guardrail_trap_col_being_dealloced_not_returned_by_alloc
        .type           $__internal_0_$__cuda_sm10x_tcgen05_guardrail_trap_col_being_dealloced_not_returned_by_alloc,@function
        .size           $__internal_0_$__cuda_sm10x_tcgen05_guardrail_trap_col_being_dealloced_not_returned_by_alloc,($__internal_1_$__cuda_sm10x_tcgen05_guardrail_trap_phase_invalid_during_alloc - $__internal_0_$__cuda_sm10x_tcgen05_guardrail_trap_col_being_dealloced_not_returned_by_alloc)
$__internal_0_$__cuda_sm10x_tcgen05_guardrail_trap_col_being_dealloced_not_returned_by_alloc:
[----:B------:R-:W-:Y:S05]  /*7630*/  BPT.TRAP 0x1 ;  /* 0x000000040000795c */ /* 0x000fea0000300000 */
[----:B------:R-:W-:-:S04]  /*7640*/  HFMA2 R3, -RZ, RZ, 0, 0 ;  /* 0x00000000ff037431 */ /* 0x000fc800000001ff */
[----:B------:R-:W-:Y:S05]  /*7650*/  RET.REL.NODEC R2 `(_ZN7cutlass13device_kernelINS_4gemm6kernel13GemmUniversalIN4cute5tupleIJiiiiEEENS1_10collective13CollectiveMmaINS1_35MainloopSm100TmaUmmaWarpSpecializedILi3ELi2ELi4ENS5_IJNS4_1CILi1EEESB_SB_EEEEENS5_IJNSA_ILi64EEESE_SE_EEENS_10bfloat16_tENS5_IJlSB_lEEESG_SH_NS4_8TiledMMAINS4_8MMA_AtomIJNS4_20SM100_MMA_F16BF16_SSISG_SG_fLi64ELi64ELNS4_4UMMA5MajorE0ELSM_0ELNSL_7ScaleInE0ELSN_0EEEEEENS4_6LayoutISC_NS5_IJNSA_ILi0EEESR_SR_EEEEENS5_IJNS4_10UnderscoreESU_SU_EEEEENS4_13SM90_TMA_LOADENS4_14ComposedLayoutINS4_7SwizzleILi3ELi4ELi3EEENS4_18smem_ptr_flag_bitsILi16EEENSQ_INS5_IJNSA_ILi8EEESE_EEENS5_IJSE_SB_EEEEEEEvNS4_8identityESX_S17_vS18_EENS_8epilogue10collective18CollectiveEpilogueINS1A_23Sm100TmaWarpSpecializedILi3ELi2ELi16ELb1ELb0EEEJSF_NS5_IJNSQ_ISE_SB_EENSQ_INSA_ILi32EEESB_EEEEESG_SH_SG_SH_NS1A_6fusion15FusionCallbacksIS1E_NS1J_17LinearCombinationISG_fSG_fLNS_15FloatRoundStyleE2EEESF_S1I_JEEENS4_5SM1004TMEM4LOAD26SM100_TMEM_LOAD_16dp256b4xESX_NSY_INSZ_ILi2ELi4ELi3EEES12_NSQ_INS5_IJS13_S1G_EEENS5_IJS1G_SB_EEEEEEENS4_17SM75_U32x4_LDSM_NENS4_14SM90_TMA_STOREES1X_NS4_17SM90_U32x4_STSM_NENS4_39AutoVectorizingCopyWithAssumedAlignmentILi128EEEEEEvvEEEEvNT_6ParamsE) ;  /* 0xffffff8802687950 */ /* 0x000fea0003c3ffff */
        .weak           $__internal_1_$__cuda_sm10x_tcgen05_guardrail_trap_phase_invalid_during_alloc
        .type           $__internal_1_$__cuda_sm10x_tcgen05_guardrail_trap_phase_invalid_during_alloc,@function
        .size           $__internal_1_$__cuda_sm10x_tcgen05_guardrail_trap_phase_invalid_during_alloc,($__internal_2_$__cuda_sm10x_tcgen05_guardrail_trap_unallocated_columns_being_dealloced - $__internal_1_$__cuda_sm10x_tcgen05_guardrail_trap_phase_invalid_during_alloc)
$__internal_1_$__cuda_sm10x_tcgen05_guardrail_trap_phase_invalid_during_alloc:
[----:B------:R-:W-:Y:S05]  /*7660*/  BPT.TRAP 0x1 ;  /* 0x000000040000795c */ /* 0x000fea0000300000 */
[----:B------:R-:W-:-:S04]  /*7670*/  MOV R3, 0x0 ;  /* 0x0000000000037802 */ /* 0x000fc80000000f00 */
[----:B------:R-:W-:Y:S05]  /*7680*/  RET.REL.NODEC R2 `(_ZN7cutlass13device_kernelINS_4gemm6kernel13GemmUniversalIN4cute5tupleIJiiiiEEENS1_10collective13CollectiveMmaINS1_35MainloopSm100TmaUmmaWarpSpecializedILi3ELi2ELi4ENS5_IJNS4_1CILi1EEESB_SB_EEEEENS5_IJNSA_ILi64EEESE_SE_EEENS_10bfloat16_tENS5_IJlSB_lEEESG_SH_NS4_8TiledMMAINS4_8MMA_AtomIJNS4_20SM100_MMA_F16BF16_SSISG_SG_fLi64ELi64ELNS4_4UMMA5MajorE0ELSM_0ELNSL_7ScaleInE0ELSN_0EEEEEENS4_6LayoutISC_NS5_IJNSA_ILi0EEESR_SR_EEEEENS5_IJNS4_10UnderscoreESU_SU_EEEEENS4_13SM90_TMA_LOADENS4_14ComposedLayoutINS4_7SwizzleILi3ELi4ELi3EEENS4_18smem_ptr_flag_bitsILi16EEENSQ_INS5_IJNSA_ILi8EEESE_EEENS5_IJSE_SB_EEEEEEEvNS4_8identityESX_S17_vS18_EENS_8epilogue10collective18CollectiveEpilogueINS1A_23Sm100TmaWarpSpecializedILi3ELi2ELi16ELb1ELb0EEEJSF_NS5_IJNSQ_ISE_SB_EENSQ_INSA_ILi32EEESB_EEEEESG_SH_SG_SH_NS1A_6fusion15FusionCallbacksIS1E_NS1J_17LinearCombinationISG_fSG_fLNS_15FloatRoundStyleE2EEESF_S1I_JEEENS4_5SM1004TMEM4LOAD26SM100_TMEM_LOAD_16dp256b4xESX_NSY_INSZ_ILi2ELi4ELi3EEES12_NSQ_INS5_IJS13_S1G_EEENS5_IJS1G_SB_EEEEEEENS4_17SM75_U32x4_LDSM_NENS4_14SM90_TMA_STOREES1X_NS4_17SM90_U32x4_STSM_NENS4_39AutoVectorizingCopyWithAssumedAlignmentILi128EEEEEEvvEEEEvNT_6ParamsE) ;  /* 0xffffff88025c7950 */ /* 0x000fea0003c3ffff */
        .weak           $__internal_2_$__cuda_sm10x_tcgen05_guardrail_trap_unallocated_columns_being_dealloced
        .type           $__internal_2_$__cuda_sm10x_tcgen05_guardrail_trap_unallocated_columns_being_dealloced,@function
        .size           $__internal_2_$__cuda_sm10x_tcgen05_guardrail_trap_unallocated_columns_being_dealloced,(.L_x_151 - $__internal_2_$__cuda_sm10x_tcgen05_guardrail_trap_unallocated_columns_being_dealloced)
$__internal_2_$__cuda_sm10x_tcgen05_guardrail_trap_unallocated_columns_being_dealloced:
[----:B------:R-:W-:Y:S05]  /*7690*/  BPT.TRAP 0x1 ;  /* 0x000000040000795c */ /* 0x000fea0000300000 */
[----:B------:R-:W-:-:S04]  /*76a0*/  HFMA2 R3, -RZ, RZ, 0, 0 ;  /* 0x00000000ff037431 */ /* 0x000fc800000001ff */
[----:B------:R-:W-:Y:S05]  /*76b0*/  RET.REL.NODEC R2 `(_ZN7cutlass13device_kernelINS_4gemm6kernel13GemmUniversalIN4cute5tupleIJiiiiEEENS1_10collective13CollectiveMmaINS1_35MainloopSm100TmaUmmaWarpSpecializedILi3ELi2ELi4ENS5_IJNS4_1CILi1EEESB_SB_EEEEENS5_IJNSA_ILi64EEESE_SE_EEENS_10bfloat16_tENS5_IJlSB_lEEESG_SH_NS4_8TiledMMAINS4_8MMA_AtomIJNS4_20SM100_MMA_F16BF16_SSISG_SG_fLi64ELi64ELNS4_4UMMA5MajorE0ELSM_0ELNSL_7ScaleInE0ELSN_0EEEEEENS4_6LayoutISC_NS5_IJNSA_ILi0EEESR_SR_EEEEENS5_IJNS4_10UnderscoreESU_SU_EEEEENS4_13SM90_TMA_LOADENS4_14ComposedLayoutINS4_7SwizzleILi3ELi4ELi3EEENS4_18smem_ptr_flag_bitsILi16EEENSQ_INS5_IJNSA_ILi8EEESE_EEENS5_IJSE_SB_EEEEEEEvNS4_8identityESX_S17_vS18_EENS_8epilogue10collective18CollectiveEpilogueINS1A_23Sm100TmaWarpSpecializedILi3ELi2ELi16ELb1ELb0EEEJSF_NS5_IJNSQ_ISE_SB_EENSQ_INSA_ILi32EEESB_EEEEESG_SH_SG_SH_NS1A_6fusion15FusionCallbacksIS1E_NS1J_17LinearCombinationISG_fSG_fLNS_15FloatRoundStyleE2EEESF_S1I_JEEENS4_5SM1004TMEM4LOAD26SM100_TMEM_LOAD_16dp256b4xESX_NSY_INSZ_ILi2ELi4ELi3EEES12_NSQ_INS5_IJS13_S1G_EEENS5_IJS1G_SB_EEEEEEENS4_17SM75_U32x4_LDSM_NENS4_14SM90_TMA_STOREES1X_NS4_17SM90_U32x4_STSM_NENS4_39AutoVectorizingCopyWithAssumedAlignmentILi128EEEEEEvvEEEEvNT_6ParamsE) ;  /* 0xffffff8802507950 */ /* 0x000fea0003c3ffff */
.L_x_150:
[----:B------:R-:W-:-:S00]  /*76c0*/  BRA `(.L_x_150) ;  /* 0xfffffffc00fc7947 */ /* 0x000fc0000383ffff */
[----:B------:R-:W-:-:S00]  /*76d0*/  NOP ;  /* 0x0000000000007918 */ /* 0x000fc00000000000 */
        /* <DEDUP_REMOVED lines=10> */
.L_x_151:


//--------------------- .nv.global.init           --------------------------
	.section	.nv.global.init,"aw",@progbits
.nv.global.init:
	.type		$str$27,@object
	.size		$str$27,($str$28 - $str$27)
$str$27:
        /*0000*/ 	.byte	0x28, 0x61, 0x64, 0x64, 0x72, 0x65, 0x73, 0x73, 0x20, 0x26, 0x20, 0x6d, 0x61, 0x73, 0x6b, 0x29
        /*0010*/ 	.byte	0x20, 0x3d, 0x3d, 0x20, 0x30, 0x00
	.type		$str$28,@object
	.size		$str$28,($str$26 - $str$28)
$str$28:
        /*0016*/ 	.byte	0x2f, 0x74, 0x6d, 0x70, 0x2f, 0x63, 0x75, 0x74, 0x6c, 0x61, 0x73, 0x73, 0x5f, 0x73, 0x77, 0x65
        /*0026*/ 	.byte	0x65, 0x70, 0x5f, 0x73, 0x72, 0x63, 0x2f, 0x69, 0x6e, 0x63, 0x6c, 0x75, 0x64, 0x65, 0x2f, 0x63
        /*0036*/ 	.byte	0x75, 0x74, 0x65, 0x2f, 0x70, 0x6f, 0x69, 0x6e, 0x74, 0x65, 0x72, 0x5f, 0x66, 0x6c, 0x61, 0x67
        /*0046*/ 	.byte	0x67, 0x65, 0x64, 0x2e, 0x68, 0x70, 0x70, 0x00
	.type		$str$26,@object
	.size		$str$26,($str$25 - $str$26)
$str$26:
        /*004e*/ 	.byte	0x2f, 0x74, 0x6d, 0x70, 0x2f, 0x63, 0x75, 0x74, 0x6c, 0x61, 0x73, 0x73, 0x5f, 0x73, 0x77, 0x65
        /*005e*/ 	.byte	0x65, 0x70, 0x5f, 0x73, 0x72, 0x63, 0x2f, 0x69, 0x6e, 0x63, 0x6c, 0x75, 0x64, 0x65, 0x2f, 0x63
        /*006e*/ 	.byte	0x75, 0x74, 0x65, 0x2f, 0x61, 0x74, 0x6f, 0x6d, 0x2f, 0x63, 0x6f, 0x70, 0x79, 0x5f, 0x74, 0x72
        /*007e*/ 	.byte	0x61, 0x69, 0x74, 0x73, 0x5f, 0x73, 0x6d, 0x31, 0x30, 0x30, 0x2e, 0x68, 0x70, 0x70, 0x00
	.type		$str$25,@object
	.size		$str$25,(__unnamed_1 - $str$25)
$str$25:
        /*008d*/ 	.byte	0x28, 0x28, 0x75, 0x69, 0x6e, 0x74, 0x33, 0x32, 0x5f, 0x74, 0x28, 0x74, 0x68, 0x72, 0x65, 0x61
        /*009d*/ 	.byte	0x64, 0x49, 0x64, 0x78, 0x2e, 0x78, 0x29, 0x20, 0x2f, 0x20, 0x33, 0x32, 0x29, 0x20, 0x25, 0x20
        /*00ad*/ 	.byte	0x34, 0x29, 0x20, 0x3d, 0x3d, 0x20, 0x28, 0x28, 0x28, 0x74, 0x6d, 0x65, 0x6d, 0x5f, 0x61, 0x64
        /*00bd*/ 	.byte	0x64, 0x72, 0x20, 0x3e, 0x3e, 0x20, 0x31, 0x36, 0x29, 0x20, 0x2f, 0x20, 0x33, 0x32, 0x29, 0x20
        /*00cd*/ 	.byte	0x25, 0x20, 0x34, 0x29, 0x00
	.type		__unnamed_1,@object
	.size		__unnamed_1,(__unnamed_2 - __unnamed_1)
__unnamed_1:
        /*00d2*/ 	.byte	0x61, 0x75, 0x74, 0x6f, 0x20, 0x63, 0x75, 0x74, 0x65, 0x3a, 0x3a, 0x61, 0x73, 0x5f, 0x70, 0x6f
        /* <DEDUP_REMOVED lines=24> */
        /*0262*/ 	.byte	0x30, 0x34, 0x38, 0x3e, 0x3e, 0x3e, 0x3e, 0x5d, 0x00
	.type		__unnamed_2,@object
	.size		__unnamed_2,(.L_2 - __unnamed_2)
__unnamed_2:
        /* <DEDUP_REMOVED lines=45> */
        /*053b*/ 	.byte	0x3e, 0x3e, 0x3e, 0x5d, 0x00
.L_2:


//--------------------- .nv.shared._ZN7cutlass13device_kernelINS_4gemm6kernel13GemmUniversalIN4cute5tupleIJiiiiEEENS1_10collective13CollectiveMmaINS1_35MainloopSm100TmaUmmaWarpSpecializedILi3ELi2ELi4ENS5_IJNS4_1CILi1EEESB_SB_EEEEENS5_IJNSA_ILi64EEESE_SE_EEENS_10bfloat16_tENS5_IJlSB_lEEESG_SH_NS4_8TiledMMAINS4_8MMA_AtomIJNS4_20SM100_MMA_F16BF16_SSISG_SG_fLi64ELi64ELNS4_4UMMA5MajorE0ELSM_0ELNSL_7ScaleInE0ELSN_0EEEEEENS4_6LayoutISC_NS5_IJNSA_ILi0EEESR_SR_EEEEENS5_IJNS4_10UnderscoreESU_SU_EEEEENS4_13SM90_TMA_LOADENS4_14ComposedLayoutINS4_7SwizzleILi3ELi4ELi3EEENS4_18smem_ptr_flag_bitsILi16EEENSQ_INS5_IJNSA_ILi8EEESE_EEENS5_IJSE_SB_EEEEEEEvNS4_8identityESX_S17_vS18_EENS_8epilogue10collective18CollectiveEpilogueINS1A_23Sm100TmaWarpSpecializedILi3ELi2ELi16ELb1ELb0EEEJSF_NS5_IJNSQ_ISE_SB_EENSQ_INSA_ILi32EEESB_EEEEESG_SH_SG_SH_NS1A_6fusion15FusionCallbacksIS1E_NS1J_17LinearCombinationISG_fSG_fLNS_15FloatRoundStyleE2EEESF_S1I_JEEENS4_5SM1004TMEM4LOAD26SM100_TMEM_LOAD_16dp256b4xESX_NSY_INSZ_ILi2ELi4ELi3EEES12_NSQ_INS5_IJS13_S1G_EEENS5_IJS1G_SB_EEEEEEENS4_17SM75_U32x4_LDSM_NENS4_14SM90_TMA_STOREES1X_NS4_17SM90_U32x4_STSM_NENS4_39AutoVectorizingCopyWithAssumedAlignmentILi128EEEEEEvvEEEEvNT_6ParamsE --------------------------
	.section	.nv.shared._ZN7cutlass13device_kernelINS_4gemm6kernel13GemmUniversalIN4cute5tupleIJiiiiEEENS1_10collective13CollectiveMmaINS1_35MainloopSm100TmaUmmaWarpSpecializedILi3ELi2ELi4ENS5_IJNS4_1CILi1EEESB_SB_EEEEENS5_IJNSA_ILi64EEESE_SE_EEENS_10bfloat16_tENS5_IJlSB_lEEESG_SH_NS4_8TiledMMAINS4_8MMA_AtomIJNS4_20SM100_MMA_F16BF16_SSISG_SG_fLi64ELi64ELNS4_4UMMA5MajorE0ELSM_0ELNSL_7ScaleInE0ELSN_0EEEEEENS4_6LayoutISC_NS5_IJNSA_ILi0EEESR_SR_EEEEENS5_IJNS4_10UnderscoreESU_SU_EEEEENS4_13SM90_TMA_LOADENS4_14ComposedLayoutINS4_7SwizzleILi3ELi4ELi3EEENS4_18smem_ptr_flag_bitsILi16EEENSQ_INS5_IJNSA_ILi8EEESE_EEENS5_IJSE_SB_EEEEEEEvNS4_8identityESX_S17_vS18_EENS_8epilogue10collective18CollectiveEpilogueINS1A_23Sm100TmaWarpSpecializedILi3ELi2ELi16ELb1ELb0EEEJSF_NS5_IJNSQ_ISE_SB_EENSQ_INSA_ILi32EEESB_EEEEESG_SH_SG_SH_NS1A_6fusion15FusionCallbacksIS1E_NS1J_17LinearCombinationISG_fSG_fLNS_15FloatRoundStyleE2EEESF_S1I_JEEENS4_5SM1004TMEM4LOAD26SM100_TMEM_LOAD_16dp256b4xESX_NSY_INSZ_ILi2ELi4ELi3EEES12_NSQ_INS5_IJS13_S1G_EEENS5_IJS1G_SB_EEEEEEENS4_17SM75_U32x4_LDSM_NENS4_14SM90_TMA_STOREES1X_NS4_17SM90_U32x4_STSM_NENS4_39AutoVectorizingCopyWithAssumedAlignmentILi128EEEEEEvvEEEEvNT_6ParamsE,"aw",@nobits
	.sectionflags	@""
	.align	16
	.zero		1024


//--------------------- .nv.shared.reserved.0     --------------------------
	.section	.nv.shared.reserved.0,"aw",@nobits
	.weak		__nv_reservedSMEM_offset_0_alias
	.size		__nv_reservedSMEM_offset_0_alias, 0, 64
	.other		__nv_reservedSMEM_offset_0_alias,@"STO_CUDA_RESERVED_SHARED STV_DEFAULT"
__nv_reservedSMEM_offset_0_alias:
	.zero		0
.nv.shared.reserved.0:
	.zero		64
	.weak		__nv_reservedSMEM_tcgen05_partition
	.type		__nv_reservedSMEM_tcgen05_partition,@object
	.size		__nv_reservedSMEM_tcgen05_partition,(.L_0 - __nv_reservedSMEM_tcgen05_partition)
__nv_reservedSMEM_tcgen05_partition:
	.zero		32
.L_0:


//--------------------- .nv.global                --------------------------
	.section	.nv.global,"aw",@nobits
.nv.global:
	.type		_ZN40_INTERNAL_4f10449e_4_k_cu_5a03279d_346744cute1_E,@object
	.size		_ZN40_INTERNAL_4f10449e_4_k_cu_5a03279d_346744cute1_E,(_ZN40_INTERNAL_4f10449e_4_k_cu_5a03279d_346744cuda3std3__45__cpo6cbeginE - _ZN40_INTERNAL_4f10449e_4_k_cu_5a03279d_346744cute1_E)
_ZN40_INTERNAL_4f10449e_4_k_cu_5a03279d_346744cute1_E:
	.zero		1
	.type		_ZN40_INTERNAL_4f10449e_4_k_cu_5a03279d_346744cuda3std3__45__cpo6cbeginE,@object
	.size		_ZN40_INTERNAL_4f10449e_4_k_cu_5a03279d_346744cuda3std3__45__cpo6cbeginE,(_ZN40_INTERNAL_4f10449e_4_k_cu_5a03279d_346744cuda3std3__48in_placeE - _ZN40_INTERNAL_4f10449e_4_k_cu_5a03279d_346744cuda3std3__45__cpo6cbeginE)
_ZN40_INTERNAL_4f10449e_4_k_cu_5a03279d_346744cuda3std3__45__cpo6cbeginE:
	.zero		1
	.type		_ZN40_INTERNAL_4f10449e_4_k_cu_5a03279d_346744cuda3std3__48in_placeE,@object
	.size		_ZN40_INTERNAL_4f10449e_4_k_cu_5a03279d_346744cuda3std3__48in_placeE,(_ZN40_INTERNAL_4f10449e_4_k_cu_5a03279d_346744cuda3std6ranges3__45__cpo9iter_moveE - _ZN40_INTERNAL_4f10449e_4_k_cu_5a03279d_346744cuda3std3__48in_placeE)
_ZN40_INTERNAL_4f10449e_4_k_cu_5a03279d_346744cuda3std3__48in_placeE:
	.zero		1
	.type		_ZN40_INTERNAL_4f10449e_4_k_cu_5a03279d_346744cuda3std6ranges3__45__cpo9iter_moveE,@object
	.size		_ZN40_INTERNAL_4f10449e_4_k_cu_5a03279d_346744cuda3std6ranges3__45__cpo9iter_moveE,(_ZN40_INTERNAL_4f10449e_4_k_cu_5a03279d_346744cuda3std3__45__cpo5beginE - _ZN40_INTERNAL_4f10449e_4_k_cu_5a03279d_346744cuda3std6ranges3__45__cpo9iter_moveE)
_ZN40_INTERNAL_4f10449e_4_k_cu_5a03279d_346744cuda3std6ranges3__45__cpo9iter_moveE:
	.zero		1
	.type		_ZN40_INTERNAL_4f10449e_4_k_cu_5a03279d_346744cuda3std3__45__cpo5beginE,@object
	.size		_ZN40_INTERNAL_4f10449e_4_k_cu_5a03279d_346744cuda3std3__45__cpo5beginE,(_ZN40_INTERNAL_4f10449e_4_k_cu_5a03279d_346744cuda3std3__442_GLOBAL__N__4f10449e_4_k_cu_5a03279d_346746ignoreE - _ZN40_INTERNAL_4f10449e_4_k_cu_5a03279d_346744cuda3std3__45__cpo5beginE)
_ZN40_INTERNAL_4f10449e_4_k_cu_5a03279d_346744cuda3std3__45__cpo5beginE:
	.zero		1
	.type		_ZN40_INTERNAL_4f10449e_4_k_cu_5a03279d_346744cuda3std3__442_GLOBAL__N__4f10449e_4_k_cu_5a03279d_346746ignoreE,@object
	.size		_ZN40_INTERNAL_4f10449e_4_k_cu_5a03279d_346744cuda3std3__442_GLOBAL__N__4f10449e_4_k_cu_5a03279d_346746ignoreE,(_ZN40_INTERNAL_4f10449e_4_k_cu_5a03279d_346744cute7productE - _ZN40_INTERNAL_4f10449e_4_k_cu_5a03279d_346744cuda3std3__442_GLOBAL__N__4f10449e_4_k_cu_5a03279d_346746ignoreE)
_ZN40_INTERNAL_4f10449e_4_k_cu_5a03279d_346744cuda3std3__442_GLOBAL__N__4f10449e_4_k_cu_5a03279d_346746ignoreE:
	.zero		1
	.type		_ZN40_INTERNAL_4f10449e_4_k_cu_5a03279d_346744cute7productE,@object
	.size		_ZN40_INTERNAL_4f10449e_4_k_cu_5a03279d_346744cute7productE,(_ZN40_INTERNAL_4f10449e_4_k_cu_5a03279d_346744cuda3std3__45__cpo3endE - _ZN40_INTERNAL_4f10449e_4_k_cu_5a03279d_346744cute7productE)
_ZN40_INTERNAL_4f10449e_4_k_cu_5a03279d_346744cute7productE:
	.zero		1
	.type		_ZN40_INTERNAL_4f10449e_4_k_cu_5a03279d_346744cuda3std3__45__cpo3endE,@object
	.size		_ZN40_INTERNAL_4f10449e_4_k_cu_5a03279d_346744cuda3std3__45__cpo3endE,(_ZN40_INTERNAL_4f10449e_4_k_cu_5a03279d_346744cuda3std3__419piecewise_constructE - _ZN40_INTERNAL_4f10449e_4_k_cu_5a03279d_346744cuda3std3__45__cpo3endE)
_ZN40_INTERNAL_4f10449e_4_k_cu_5a03279d_346744cuda3std3__45__cpo3endE:
	.zero		1
	.type		_ZN40_INTERNAL_4f10449e_4_k_cu_5a03279d_346744cuda3std3__419piecewise_constructE,@object
	.size		_ZN40_INTERNAL_4f10449e_4_k_cu_5a03279d_346744cuda3std3__419piecewise_constructE,(_ZN40_INTERNAL_4f10449e_4_k_cu_5a03279d_346744cuda3std3__45__cpo4cendE - _ZN40_INTERNAL_4f10449e_4_k_cu_5a03279d_346744cuda3std3__419piecewise_constructE)
_ZN40_INTERNAL_4f10449e_4_k_cu_5a03279d_346744cuda3std3__419piecewise_constructE:
	.zero		1
	.type		_ZN40_INTERNAL_4f10449e_4_k_cu_5a03279d_346744cuda3std3__45__cpo4cendE,@object
	.size		_ZN40_INTERNAL_4f10449e_4_k_cu_5a03279d_346744cuda3std3__45__cpo4cendE,(_ZN40_INTERNAL_4f10449e_4_k_cu_5a03279d_346744cuda3std6ranges3__45__cpo4swapE - _ZN40_INTERNAL_4f10449e_4_k_cu_5a03279d_346744cuda3std3__45__cpo4cendE)
_ZN40_INTERNAL_4f10449e_4_k_cu_5a03279d_346744cuda3std3__45__cpo4cendE:
	.zero		1
	.type		_ZN40_INTERNAL_4f10449e_4_k_cu_5a03279d_346744cuda3std6ranges3__45__cpo4swapE,@object
	.size		_ZN40_INTERNAL_4f10449e_4_k_cu_5a03279d_346744cuda3std6ranges3__45__cpo4swapE,(.L_10 - _ZN40_INTERNAL_4f10449e_4_k_cu_5a03279d_346744cuda3std6ranges3__45__cpo4swapE)
_ZN40_INTERNAL_4f10449e_4_k_cu_5a03279d_346744cuda3std6ranges3__45__cpo4swapE:
	.zero		1
.L_10:


//--------------------- .nv.constant0._ZN7cutlass13device_kernelINS_4gemm6kernel13GemmUniversalIN4cute5tupleIJiiiiEEENS1_10collective13CollectiveMmaINS1_35MainloopSm100TmaUmmaWarpSpecializedILi3ELi2ELi4ENS5_IJNS4_1CILi1EEESB_SB_EEEEENS5_IJNSA_ILi64EEESE_SE_EEENS_10bfloat16_tENS5_IJlSB_lEEESG_SH_NS4_8TiledMMAINS4_8MMA_AtomIJNS4_20SM100_MMA_F16BF16_SSISG_SG_fLi64ELi64ELNS4_4UMMA5MajorE0ELSM_0ELNSL_7ScaleInE0ELSN_0EEEEEENS4_6LayoutISC_NS5_IJNSA_ILi0EEESR_SR_EEEEENS5_IJNS4_10UnderscoreESU_SU_EEEEENS4_13SM90_TMA_LOADENS4_14ComposedLayoutINS4_7SwizzleILi3ELi4ELi3EEENS4_18smem_ptr_flag_bitsILi16EEENSQ_INS5_IJNSA_ILi8EEESE_EEENS5_IJSE_SB_EEEEEEEvNS4_8identityESX_S17_vS18_EENS_8epilogue10collective18CollectiveEpilogueINS1A_23Sm100TmaWarpSpecializedILi3ELi2ELi16ELb1ELb0EEEJSF_NS5_IJNSQ_ISE_SB_EENSQ_INSA_ILi32EEESB_EEEEESG_SH_SG_SH_NS1A_6fusion15FusionCallbacksIS1E_NS1J_17LinearCombinationISG_fSG_fLNS_15FloatRoundStyleE2EEESF_S1I_JEEENS4_5SM1004TMEM4LOAD26SM100_TMEM_LOAD_16dp256b4xESX_NSY_INSZ_ILi2ELi4ELi3EEES12_NSQ_INS5_IJS13_S1G_EEENS5_IJS1G_SB_EEEEEEENS4_17SM75_U32x4_LDSM_NENS4_14SM90_TMA_STOREES1X_NS4_17SM90_U32x4_STSM_NENS4_39AutoVectorizingCopyWithAssumedAlignmentILi128EEEEEEvvEEEEvNT_6ParamsE --------------------------
	.section	.nv.constant0._ZN7cutlass13device_kernelINS_4gemm6kernel13GemmUniversalIN4cute5tupleIJiiiiEEENS1_10collective13CollectiveMmaINS1_35MainloopSm100TmaUmmaWarpSpecializedILi3ELi2ELi4ENS5_IJNS4_1CILi1EEESB_SB_EEEEENS5_IJNSA_ILi64EEESE_SE_EEENS_10bfloat16_tENS5_IJlSB_lEEESG_SH_NS4_8TiledMMAINS4_8MMA_AtomIJNS4_20SM100_MMA_F16BF16_SSISG_SG_fLi64ELi64ELNS4_4UMMA5MajorE0ELSM_0ELNSL_7ScaleInE0ELSN_0EEEEEENS4_6LayoutISC_NS5_IJNSA_ILi0EEESR_SR_EEEEENS5_IJNS4_10UnderscoreESU_SU_EEEEENS4_13SM90_TMA_LOADENS4_14ComposedLayoutINS4_7SwizzleILi3ELi4ELi3EEENS4_18smem_ptr_flag_bitsILi16EEENSQ_INS5_IJNSA_ILi8EEESE_EEENS5_IJSE_SB_EEEEEEEvNS4_8identityESX_S17_vS18_EENS_8epilogue10collective18CollectiveEpilogueINS1A_23Sm100TmaWarpSpecializedILi3ELi2ELi16ELb1ELb0EEEJSF_NS5_IJNSQ_ISE_SB_EENSQ_INSA_ILi32EEESB_EEEEESG_SH_SG_SH_NS1A_6fusion15FusionCallbacksIS1E_NS1J_17LinearCombinationISG_fSG_fLNS_15FloatRoundStyleE2EEESF_S1I_JEEENS4_5SM1004TMEM4LOAD26SM100_TMEM_LOAD_16dp256b4xESX_NSY_INSZ_ILi2ELi4ELi3EEES12_NSQ_INS5_IJS13_S1G_EEENS5_IJS1G_SB_EEEEEEENS4_17SM75_U32x4_LDSM_NENS4_14SM90_TMA_STOREES1X_NS4_17SM90_U32x4_STSM_NENS4_39AutoVectorizingCopyWithAssumedAlignmentILi128EEEEEEvvEEEEvNT_6ParamsE,"a",@progbits
	.sectionflags	@""
	.align	4
.nv.constant0._ZN7cutlass13device_kernelINS_4gemm6kernel13GemmUniversalIN4cute5tupleIJiiiiEEENS1_10collective13CollectiveMmaINS1_35MainloopSm100TmaUmmaWarpSpecializedILi3ELi2ELi4ENS5_IJNS4_1CILi1EEESB_SB_EEEEENS5_IJNSA_ILi64EEESE_SE_EEENS_10bfloat16_tENS5_IJlSB_lEEESG_SH_NS4_8TiledMMAINS4_8MMA_AtomIJNS4_20SM100_MMA_F16BF16_SSISG_SG_fLi64ELi64ELNS4_4UMMA5MajorE0ELSM_0ELNSL_7ScaleInE0ELSN_0EEEEEENS4_6LayoutISC_NS5_IJNSA_ILi0EEESR_SR_EEEEENS5_IJNS4_10UnderscoreESU_SU_EEEEENS4_13SM90_TMA_LOADENS4_14ComposedLayoutINS4_7SwizzleILi3ELi4ELi3EEENS4_18smem_ptr_flag_bitsILi16EEENSQ_INS5_IJNSA_ILi8EEESE_EEENS5_IJSE_SB_EEEEEEEvNS4_8identityESX_S17_vS18_EENS_8epilogue10collective18CollectiveEpilogueINS1A_23Sm100TmaWarpSpecializedILi3ELi2ELi16ELb1ELb0EEEJSF_NS5_IJNSQ_ISE_SB_EENSQ_INSA_ILi32EEESB_EEEEESG_SH_SG_SH_NS1A_6fusion15FusionCallbacksIS1E_NS1J_17LinearCombinationISG_fSG_fLNS_15FloatRoundStyleE2EEESF_S1I_JEEENS4_5SM1004TMEM4LOAD26SM100_TMEM_LOAD_16dp256b4xESX_NSY_INSZ_ILi2ELi4ELi3EEES12_NSQ_INS5_IJS13_S1G_EEENS5_IJS1G_SB_EEEEEEENS4_17SM75_U32x4_LDSM_NENS4_14SM90_TMA_STOREES1X_NS4_17SM90_U32x4_STSM_NENS4_39AutoVectorizingCopyWithAssumedAlignmentILi128EEEEEEvvEEEEvNT_6ParamsE:
	.zero		2944


//--------------------- SYMBOLS --------------------------

	.type		.nv.reservedSmem.offset0,@object
	.size		.nv.reservedSmem.offset0,0x4
	.type		.nv.reservedSmem.cap,@object
	.size		.nv.reservedSmem.cap,0x4
	.type		__assertfail,@function
